//
// Generated by NVIDIA NVVM Compiler
//
// Compiler Build ID: CL-36424714
// Cuda compilation tools, release 13.0, V13.0.88
// Based on NVVM 20.0.0
//

.version 9.0
.target sm_100
.address_size 64

	// .globl	_Z17stage1_preprocessPfi
.extern .shared .align 16 .b8 sdata[];
.global .align 4 .b8 __cudart_i2opi_f[24] = {65, 144, 67, 60, 153, 149, 98, 219, 192, 221, 52, 245, 209, 87, 39, 252, 41, 21, 68, 78, 110, 131, 249, 162};

.visible .entry _Z17stage1_preprocessPfi(
	.param .u64 .ptr .align 1 _Z17stage1_preprocessPfi_param_0,
	.param .u32 _Z17stage1_preprocessPfi_param_1
)
{
	.reg .pred 	%p<2>;
	.reg .b32 	%r<6>;
	.reg .b32 	%f<5>;
	.reg .b64 	%rd<5>;

	ld.param.u64 	%rd1, [_Z17stage1_preprocessPfi_param_0];
	ld.param.u32 	%r2, [_Z17stage1_preprocessPfi_param_1];
	mov.u32 	%r3, %ctaid.x;
	mov.u32 	%r4, %ntid.x;
	mov.u32 	%r5, %tid.x;
	mad.lo.s32 	%r1, %r3, %r4, %r5;
	setp.ge.s32 	%p1, %r1, %r2;
	@%p1 bra 	$L__BB0_2;
	cvta.to.global.u64 	%rd2, %rd1;
	mul.wide.s32 	%rd3, %r1, 4;
	add.s64 	%rd4, %rd2, %rd3;
	ld.global.f32 	%f1, [%rd4];
	abs.f32 	%f2, %f1;
	sqrt.rn.f32 	%f3, %f2;
	add.f32 	%f4, %f3, 0f3F800000;
	st.global.f32 	[%rd4], %f4;
$L__BB0_2:
	ret;

}
	// .globl	_Z16stage2_transformPfS_i
.visible .entry _Z16stage2_transformPfS_i(
	.param .u64 .ptr .align 1 _Z16stage2_transformPfS_i_param_0,
	.param .u64 .ptr .align 1 _Z16stage2_transformPfS_i_param_1,
	.param .u32 _Z16stage2_transformPfS_i_param_2
)
{
	.local .align 4 .b8 	__local_depot1[28];
	.reg .b64 	%SP;
	.reg .b64 	%SPL;
	.reg .pred 	%p<19>;
	.reg .b32 	%r<88>;
	.reg .b32 	%f<51>;
	.reg .b64 	%rd<46>;
	.reg .b64 	%fd<5>;

	mov.u64 	%SPL, __local_depot1;
	ld.param.u64 	%rd13, [_Z16stage2_transformPfS_i_param_0];
	ld.param.u64 	%rd14, [_Z16stage2_transformPfS_i_param_1];
	ld.param.u32 	%r31, [_Z16stage2_transformPfS_i_param_2];
	add.u64 	%rd1, %SPL, 0;
	add.u64 	%rd2, %SPL, 0;
	mov.u32 	%r32, %ctaid.x;
	mov.u32 	%r33, %ntid.x;
	mov.u32 	%r34, %tid.x;
	mad.lo.s32 	%r1, %r32, %r33, %r34;
	setp.ge.s32 	%p1, %r1, %r31;
	@%p1 bra 	$L__BB1_20;
	cvta.to.global.u64 	%rd17, %rd13;
	mul.wide.s32 	%rd18, %r1, 4;
	add.s64 	%rd19, %rd17, %rd18;
	ld.global.f32 	%f48, [%rd19];
	mov.b32 	%r79, 0;
	mov.u64 	%rd30, __cudart_i2opi_f;
$L__BB1_2:
	mul.f32 	%f13, %f48, 0f3F22F983;
	cvt.rni.s32.f32 	%r87, %f13;
	cvt.rn.f32.s32 	%f14, %r87;
	fma.rn.f32 	%f15, %f14, 0fBFC90FDA, %f48;
	fma.rn.f32 	%f16, %f14, 0fB3A22168, %f15;
	fma.rn.f32 	%f50, %f14, 0fA7C234C5, %f16;
	abs.f32 	%f4, %f48;
	setp.ltu.f32 	%p2, %f4, 0f47CE4780;
	mov.u32 	%r83, %r87;
	mov.f32 	%f49, %f50;
	@%p2 bra 	$L__BB1_10;
	setp.neu.f32 	%p3, %f4, 0f7F800000;
	@%p3 bra 	$L__BB1_5;
	mov.f32 	%f19, 0f00000000;
	mul.rn.f32 	%f49, %f48, %f19;
	mov.b32 	%r83, 0;
	bra.uni 	$L__BB1_10;
$L__BB1_5:
	mov.b32 	%r4, %f48;
	shl.b32 	%r37, %r4, 8;
	or.b32  	%r5, %r37, -2147483648;
	mov.b64 	%rd44, 0;
	mov.b32 	%r80, 0;
	mov.u64 	%rd42, %rd30;
	mov.u64 	%rd43, %rd2;
$L__BB1_6:
	.pragma "nounroll";
	ld.global.nc.u32 	%r38, [%rd42];
	mad.wide.u32 	%rd22, %r38, %r5, %rd44;
	shr.u64 	%rd44, %rd22, 32;
	st.local.u32 	[%rd43], %rd22;
	add.s32 	%r80, %r80, 1;
	add.s64 	%rd43, %rd43, 4;
	add.s64 	%rd42, %rd42, 4;
	setp.ne.s32 	%p4, %r80, 6;
	@%p4 bra 	$L__BB1_6;
	shr.u32 	%r39, %r4, 23;
	st.local.u32 	[%rd2+24], %rd44;
	and.b32  	%r8, %r39, 31;
	and.b32  	%r40, %r39, 224;
	add.s32 	%r41, %r40, -128;
	shr.u32 	%r42, %r41, 5;
	mul.wide.u32 	%rd23, %r42, 4;
	sub.s64 	%rd9, %rd2, %rd23;
	ld.local.u32 	%r81, [%rd9+24];
	ld.local.u32 	%r82, [%rd9+20];
	setp.eq.s32 	%p5, %r8, 0;
	@%p5 bra 	$L__BB1_9;
	shf.l.wrap.b32 	%r81, %r82, %r81, %r8;
	ld.local.u32 	%r43, [%rd9+16];
	shf.l.wrap.b32 	%r82, %r43, %r82, %r8;
$L__BB1_9:
	shr.u32 	%r44, %r81, 30;
	shf.l.wrap.b32 	%r45, %r82, %r81, 2;
	shl.b32 	%r46, %r82, 2;
	shr.u32 	%r47, %r45, 31;
	add.s32 	%r48, %r47, %r44;
	neg.s32 	%r49, %r48;
	setp.lt.s32 	%p6, %r4, 0;
	selp.b32 	%r83, %r49, %r48, %p6;
	xor.b32  	%r50, %r45, %r4;
	shr.s32 	%r51, %r45, 31;
	xor.b32  	%r52, %r51, %r45;
	xor.b32  	%r53, %r51, %r46;
	cvt.u64.u32 	%rd24, %r52;
	shl.b64 	%rd25, %rd24, 32;
	cvt.u64.u32 	%rd26, %r53;
	or.b64  	%rd27, %rd25, %rd26;
	cvt.rn.f64.s64 	%fd1, %rd27;
	mul.f64 	%fd2, %fd1, 0d3BF921FB54442D19;
	cvt.rn.f32.f64 	%f17, %fd2;
	neg.f32 	%f18, %f17;
	setp.lt.s32 	%p7, %r50, 0;
	selp.f32 	%f49, %f18, %f17, %p7;
$L__BB1_10:
	setp.ltu.f32 	%p8, %f4, 0f47CE4780;
	mul.rn.f32 	%f20, %f49, %f49;
	and.b32  	%r55, %r83, 1;
	setp.eq.b32 	%p9, %r55, 1;
	selp.f32 	%f21, 0f3F800000, %f49, %p9;
	fma.rn.f32 	%f22, %f20, %f21, 0f00000000;
	fma.rn.f32 	%f23, %f20, 0f37CBAC00, 0fBAB607ED;
	selp.f32 	%f24, %f23, 0fB94D4153, %p9;
	selp.f32 	%f25, 0f3D2AAABB, 0f3C0885E4, %p9;
	fma.rn.f32 	%f26, %f24, %f20, %f25;
	selp.f32 	%f27, 0fBEFFFFFF, 0fBE2AAAA8, %p9;
	fma.rn.f32 	%f28, %f26, %f20, %f27;
	fma.rn.f32 	%f29, %f28, %f22, %f21;
	and.b32  	%r56, %r83, 2;
	setp.eq.s32 	%p10, %r56, 0;
	mov.f32 	%f30, 0f00000000;
	sub.f32 	%f31, %f30, %f29;
	selp.f32 	%f8, %f29, %f31, %p10;
	@%p8 bra 	$L__BB1_18;
	setp.neu.f32 	%p11, %f4, 0f7F800000;
	@%p11 bra 	$L__BB1_13;
	mov.f32 	%f34, 0f00000000;
	mul.rn.f32 	%f50, %f48, %f34;
	mov.b32 	%r87, 0;
	bra.uni 	$L__BB1_18;
$L__BB1_13:
	mov.b32 	%r17, %f48;
	shl.b32 	%r58, %r17, 8;
	or.b32  	%r18, %r58, -2147483648;
	mov.b64 	%rd45, 0;
	mov.b32 	%r84, 0;
$L__BB1_14:
	.pragma "nounroll";
	mul.wide.u32 	%rd29, %r84, 4;
	add.s64 	%rd31, %rd30, %rd29;
	ld.global.nc.u32 	%r59, [%rd31];
	mad.wide.u32 	%rd32, %r59, %r18, %rd45;
	shr.u64 	%rd45, %rd32, 32;
	add.s64 	%rd33, %rd1, %rd29;
	st.local.u32 	[%rd33], %rd32;
	add.s32 	%r84, %r84, 1;
	setp.ne.s32 	%p12, %r84, 6;
	@%p12 bra 	$L__BB1_14;
	shr.u32 	%r60, %r17, 23;
	st.local.u32 	[%rd1+24], %rd45;
	and.b32  	%r21, %r60, 31;
	and.b32  	%r61, %r60, 224;
	add.s32 	%r62, %r61, -128;
	shr.u32 	%r63, %r62, 5;
	mul.wide.u32 	%rd34, %r63, 4;
	sub.s64 	%rd12, %rd1, %rd34;
	ld.local.u32 	%r85, [%rd12+24];
	ld.local.u32 	%r86, [%rd12+20];
	setp.eq.s32 	%p13, %r21, 0;
	@%p13 bra 	$L__BB1_17;
	shf.l.wrap.b32 	%r85, %r86, %r85, %r21;
	ld.local.u32 	%r64, [%rd12+16];
	shf.l.wrap.b32 	%r86, %r64, %r86, %r21;
$L__BB1_17:
	shr.u32 	%r65, %r85, 30;
	shf.l.wrap.b32 	%r66, %r86, %r85, 2;
	shl.b32 	%r67, %r86, 2;
	shr.u32 	%r68, %r66, 31;
	add.s32 	%r69, %r68, %r65;
	neg.s32 	%r70, %r69;
	setp.lt.s32 	%p14, %r17, 0;
	selp.b32 	%r87, %r70, %r69, %p14;
	xor.b32  	%r71, %r66, %r17;
	shr.s32 	%r72, %r66, 31;
	xor.b32  	%r73, %r72, %r66;
	xor.b32  	%r74, %r72, %r67;
	cvt.u64.u32 	%rd35, %r73;
	shl.b64 	%rd36, %rd35, 32;
	cvt.u64.u32 	%rd37, %r74;
	or.b64  	%rd38, %rd36, %rd37;
	cvt.rn.f64.s64 	%fd3, %rd38;
	mul.f64 	%fd4, %fd3, 0d3BF921FB54442D19;
	cvt.rn.f32.f64 	%f32, %fd4;
	neg.f32 	%f33, %f32;
	setp.lt.s32 	%p15, %r71, 0;
	selp.f32 	%f50, %f33, %f32, %p15;
$L__BB1_18:
	add.s32 	%r76, %r87, 1;
	mul.rn.f32 	%f35, %f50, %f50;
	and.b32  	%r77, %r87, 1;
	setp.eq.b32 	%p16, %r77, 1;
	selp.f32 	%f36, %f50, 0f3F800000, %p16;
	fma.rn.f32 	%f37, %f35, %f36, 0f00000000;
	fma.rn.f32 	%f38, %f35, 0f37CBAC00, 0fBAB607ED;
	selp.f32 	%f39, 0fB94D4153, %f38, %p16;
	selp.f32 	%f40, 0f3C0885E4, 0f3D2AAABB, %p16;
	fma.rn.f32 	%f41, %f39, %f35, %f40;
	selp.f32 	%f42, 0fBE2AAAA8, 0fBEFFFFFF, %p16;
	fma.rn.f32 	%f43, %f41, %f35, %f42;
	fma.rn.f32 	%f44, %f43, %f37, %f36;
	and.b32  	%r78, %r76, 2;
	setp.eq.s32 	%p17, %r78, 0;
	mov.f32 	%f45, 0f00000000;
	sub.f32 	%f46, %f45, %f44;
	selp.f32 	%f47, %f44, %f46, %p17;
	fma.rn.f32 	%f48, %f8, 0f40000000, %f47;
	add.s32 	%r79, %r79, 1;
	setp.ne.s32 	%p18, %r79, 50;
	@%p18 bra 	$L__BB1_2;
	cvta.to.global.u64 	%rd39, %rd14;
	add.s64 	%rd41, %rd39, %rd18;
	st.global.f32 	[%rd41], %f48;
$L__BB1_20:
	ret;

}
	// .globl	_Z13stage3_reducePfS_i
.visible .entry _Z13stage3_reducePfS_i(
	.param .u64 .ptr .align 1 _Z13stage3_reducePfS_i_param_0,
	.param .u64 .ptr .align 1 _Z13stage3_reducePfS_i_param_1,
	.param .u32 _Z13stage3_reducePfS_i_param_2
)
{
	.reg .pred 	%p<6>;
	.reg .b32 	%r<14>;
	.reg .b32 	%f<10>;
	.reg .b64 	%rd<7>;

	ld.param.u64 	%rd1, [_Z13stage3_reducePfS_i_param_0];
	ld.param.u64 	%rd2, [_Z13stage3_reducePfS_i_param_1];
	ld.param.u32 	%r7, [_Z13stage3_reducePfS_i_param_2];
	mov.u32 	%r1, %tid.x;
	mov.u32 	%r8, %ctaid.x;
	mov.u32 	%r13, %ntid.x;
	mad.lo.s32 	%r3, %r8, %r13, %r1;
	setp.ge.s32 	%p1, %r3, %r7;
	mov.f32 	%f9, 0f00000000;
	@%p1 bra 	$L__BB2_2;
	cvta.to.global.u64 	%rd3, %rd1;
	mul.wide.s32 	%rd4, %r3, 4;
	add.s64 	%rd5, %rd3, %rd4;
	ld.global.f32 	%f9, [%rd5];
$L__BB2_2:
	shl.b32 	%r9, %r1, 2;
	mov.u32 	%r10, sdata;
	add.s32 	%r4, %r10, %r9;
	st.shared.f32 	[%r4], %f9;
	bar.sync 	0;
	setp.lt.u32 	%p2, %r13, 2;
	@%p2 bra 	$L__BB2_6;
$L__BB2_3:
	shr.u32 	%r6, %r13, 1;
	setp.ge.u32 	%p3, %r1, %r6;
	@%p3 bra 	$L__BB2_5;
	shl.b32 	%r11, %r6, 2;
	add.s32 	%r12, %r4, %r11;
	ld.shared.f32 	%f4, [%r12];
	ld.shared.f32 	%f5, [%r4];
	add.f32 	%f6, %f4, %f5;
	st.shared.f32 	[%r4], %f6;
$L__BB2_5:
	bar.sync 	0;
	setp.gt.u32 	%p4, %r13, 3;
	mov.u32 	%r13, %r6;
	@%p4 bra 	$L__BB2_3;
$L__BB2_6:
	setp.ne.s32 	%p5, %r1, 0;
	@%p5 bra 	$L__BB2_8;
	ld.shared.f32 	%f7, [sdata];
	cvta.to.global.u64 	%rd6, %rd2;
	atom.global.add.f32 	%f8, [%rd6], %f7;
$L__BB2_8:
	ret;

}


// ===== COMPILED SASS (sm_100) =====

	.target	sm_100

	.elftype	@"ET_EXEC"


//--------------------- .note.nv.tkinfo           --------------------------
	.section	.note.nv.tkinfo,"",@"SHT_NOTE"
	.sectionflags	@"SHF_NOTE_NV_TKINFO"
	.tkinfo
        /*0018*/ 	.word	0x00000002
        /*0030*/ 	.string	""
        /*0030*/ 	.string	"ptxas"
        /*0030*/ 	.string	"Cuda compilation tools, release 13.0, V13.0.88"
        /*0030*/ 	.string	"Build cuda_13.0.r13.0/compiler.36424714_0"
        /*0030*/ 	.string	"-arch sm_100 -m 64 "



//--------------------- .note.nv.cuinfo           --------------------------
	.section	.note.nv.cuinfo,"",@"SHT_NOTE"
	.sectionflags	@"SHF_NOTE_NV_CUINFO"
        /*0018*/ 	.short	0x0002
        /*001a*/ 	.short	0x0064
        /*001c*/ 	.short	0x0082
	.zero		2


//--------------------- .nv.info                  --------------------------
	.section	.nv.info,"",@"SHT_CUDA_INFO"
	.align	4


	//----- nvinfo : EIATTR_REGCOUNT
	.align		4
        /*0000*/ 	.byte	0x04, 0x2f
        /*0002*/ 	.short	(.L_2 - .L_1)
	.align		4
.L_1:
        /*0004*/ 	.word	index@(_Z17stage1_preprocessPfi)
        /*0008*/ 	.word	0x0000000c


	//----- nvinfo : EIATTR_FRAME_SIZE
	.align		4
.L_2:
        /*000c*/ 	.byte	0x04, 0x11
        /*000e*/ 	.short	(.L_4 - .L_3)
	.align		4
.L_3:
        /*0010*/ 	.word	index@($__internal_0_$__cuda_sm20_sqrt_rn_f32_slowpath)
        /*0014*/ 	.word	0x00000000


	//----- nvinfo : EIATTR_FRAME_SIZE
	.align		4
.L_4:
        /*0018*/ 	.byte	0x04, 0x11
        /*001a*/ 	.short	(.L_6 - .L_5)
	.align		4
.L_5:
        /*001c*/ 	.word	index@(_Z17stage1_preprocessPfi)
        /*0020*/ 	.word	0x00000000


	//----- nvinfo : EIATTR_REGCOUNT
	.align		4
.L_6:
        /*0024*/ 	.byte	0x04, 0x2f
        /*0026*/ 	.short	(.L_8 - .L_7)
	.align		4
.L_7:
        /*0028*/ 	.word	index@(_Z16stage2_transformPfS_i)
        /*002c*/ 	.word	0x0000001c


	//----- nvinfo : EIATTR_FRAME_SIZE
	.align		4
.L_8:
        /*0030*/ 	.byte	0x04, 0x11
        /*0032*/ 	.short	(.L_10 - .L_9)
	.align		4
.L_9:
        /*0034*/ 	.word	index@(_Z16stage2_transformPfS_i)
        /*0038*/ 	.word	0x00000000


	//----- nvinfo : EIATTR_REGCOUNT
	.align		4
.L_10:
        /*003c*/ 	.byte	0x04, 0x2f
        /*003e*/ 	.short	(.L_12 - .L_11)
	.align		4
.L_11:
        /*0040*/ 	.word	index@(_Z13stage3_reducePfS_i)
        /*0044*/ 	.word	0x0000000a


	//----- nvinfo : EIATTR_FRAME_SIZE
	.align		4
.L_12:
        /*0048*/ 	.byte	0x04, 0x11
        /*004a*/ 	.short	(.L_14 - .L_13)
	.align		4
.L_13:
        /*004c*/ 	.word	index@(_Z13stage3_reducePfS_i)
        /*0050*/ 	.word	0x00000000


	//----- nvinfo : EIATTR_MIN_STACK_SIZE
	.align		4
.L_14:
        /*0054*/ 	.byte	0x04, 0x12
        /*0056*/ 	.short	(.L_16 - .L_15)
	.align		4
.L_15:
        /*0058*/ 	.word	index@(_Z13stage3_reducePfS_i)
        /*005c*/ 	.word	0x00000000


	//----- nvinfo : EIATTR_MIN_STACK_SIZE
	.align		4
.L_16:
        /*0060*/ 	.byte	0x04, 0x12
        /*0062*/ 	.short	(.L_18 - .L_17)
	.align		4
.L_17:
        /*0064*/ 	.word	index@(_Z16stage2_transformPfS_i)
        /*0068*/ 	.word	0x00000000


	//----- nvinfo : EIATTR_MIN_STACK_SIZE
	.align		4
.L_18:
        /*006c*/ 	.byte	0x04, 0x12
        /*006e*/ 	.short	(.L_20 - .L_19)
	.align		4
.L_19:
        /*0070*/ 	.word	index@(_Z17stage1_preprocessPfi)
        /*0074*/ 	.word	0x00000000
.L_20:


//--------------------- .nv.compat                --------------------------
	.section	.nv.compat,"",@"SHT_CUDA_COMPAT_INFO"
	.align	4
        /*0000*/ 	.byte	0x02, 0x09, 0x00, 0x00, 0x02, 0x02, 0x01, 0x00, 0x02, 0x05, 0x05, 0x00, 0x03, 0x07, 0x01, 0x01
        /*0010*/ 	.byte	0x02, 0x03, 0x00, 0x00, 0x02, 0x06, 0x01, 0x00, 0x04, 0x0b, 0x08, 0x00, 0x01, 0x00, 0x00, 0x00
        /*0020*/ 	.byte	0x00, 0x00, 0x00, 0x00


//--------------------- .nv.info._Z13stage3_reducePfS_i --------------------------
	.section	.nv.info._Z13stage3_reducePfS_i,"",@"SHT_CUDA_INFO"
	.sectionflags	@""
	.align	4


	//----- nvinfo : EIATTR_CUDA_API_VERSION
	.align		4
        /*0000*/ 	.byte	0x04, 0x37
        /*0002*/ 	.short	(.L_22 - .L_21)
.L_21:
        /*0004*/ 	.word	0x00000082


	//----- nvinfo : EIATTR_KPARAM_INFO
	.align		4
.L_22:
        /*0008*/ 	.byte	0x04, 0x17
        /*000a*/ 	.short	(.L_24 - .L_23)
.L_23:
        /*000c*/ 	.word	0x00000000
        /*0010*/ 	.short	0x0002
        /*0012*/ 	.short	0x0010
        /*0014*/ 	.byte	0x00, 0xf0, 0x11, 0x00


	//----- nvinfo : EIATTR_KPARAM_INFO
	.align		4
.L_24:
        /*0018*/ 	.byte	0x04, 0x17
        /*001a*/ 	.short	(.L_26 - .L_25)
.L_25:
        /*001c*/ 	.word	0x00000000
        /*0020*/ 	.short	0x0001
        /*0022*/ 	.short	0x0008
        /*0024*/ 	.byte	0x00, 0xf5, 0x21, 0x00


	//----- nvinfo : EIATTR_KPARAM_INFO
	.align		4
.L_26:
        /*0028*/ 	.byte	0x04, 0x17
        /*002a*/ 	.short	(.L_28 - .L_27)
.L_27:
        /*002c*/ 	.word	0x00000000
        /*0030*/ 	.short	0x0000
        /*0032*/ 	.short	0x0000
        /*0034*/ 	.byte	0x00, 0xf5, 0x21, 0x00


	//----- nvinfo : EIATTR_SPARSE_MMA_MASK
	.align		4
.L_28:
        /*0038*/ 	.byte	0x03, 0x50
        /*003a*/ 	.short	0x0000


	//----- nvinfo : EIATTR_MAXREG_COUNT
	.align		4
        /*003c*/ 	.byte	0x03, 0x1b
        /*003e*/ 	.short	0x00ff


	//----- nvinfo : EIATTR_NUM_BARRIERS
	.align		4
        /*0040*/ 	.byte	0x02, 0x4c
        /*0042*/ 	.byte	0x01
	.zero		1


	//----- nvinfo : EIATTR_MERCURY_ISA_VERSION
	.align		4
        /*0044*/ 	.byte	0x03, 0x5f
        /*0046*/ 	.short	0x0101


	//----- nvinfo : EIATTR_VRC_CTA_INIT_COUNT
	.align		4
        /*0048*/ 	.byte	0x02, 0x4a
	.zero		1
	.zero		1


	//----- nvinfo : EIATTR_EXIT_INSTR_OFFSETS
	.align		4
        /*004c*/ 	.byte	0x04, 0x1c
        /*004e*/ 	.short	(.L_30 - .L_29)


	//   ....[0]....
.L_29:
        /*0050*/ 	.word	0x00000200


	//   ....[1]....
        /*0054*/ 	.word	0x00000270


	//----- nvinfo : EIATTR_CBANK_PARAM_SIZE
	.align		4
.L_30:
        /*0058*/ 	.byte	0x03, 0x19
        /*005a*/ 	.short	0x0014


	//----- nvinfo : EIATTR_PARAM_CBANK
	.align		4
        /*005c*/ 	.byte	0x04, 0x0a
        /*005e*/ 	.short	(.L_32 - .L_31)
	.align		4
.L_31:
        /*0060*/ 	.word	index@(.nv.constant0._Z13stage3_reducePfS_i)
        /*0064*/ 	.short	0x0380
        /*0066*/ 	.short	0x0014


	//----- nvinfo : EIATTR_SW_WAR
	.align		4
.L_32:
        /*0068*/ 	.byte	0x04, 0x36
        /*006a*/ 	.short	(.L_34 - .L_33)
.L_33:
        /*006c*/ 	.word	0x00000008
.L_34:


//--------------------- .nv.info._Z16stage2_transformPfS_i --------------------------
	.section	.nv.info._Z16stage2_transformPfS_i,"",@"SHT_CUDA_INFO"
	.sectionflags	@""
	.align	4


	//----- nvinfo : EIATTR_CUDA_API_VERSION
	.align		4
        /*0000*/ 	.byte	0x04, 0x37
        /*0002*/ 	.short	(.L_36 - .L_35)
.L_35:
        /*0004*/ 	.word	0x00000082


	//----- nvinfo : EIATTR_KPARAM_INFO
	.align		4
.L_36:
        /*0008*/ 	.byte	0x04, 0x17
        /*000a*/ 	.short	(.L_38 - .L_37)
.L_37:
        /*000c*/ 	.word	0x00000000
        /*0010*/ 	.short	0x0002
        /*0012*/ 	.short	0x0010
        /*0014*/ 	.byte	0x00, 0xf0, 0x11, 0x00


	//----- nvinfo : EIATTR_KPARAM_INFO
	.align		4
.L_38:
        /*0018*/ 	.byte	0x04, 0x17
        /*001a*/ 	.short	(.L_40 - .L_39)
.L_39:
        /*001c*/ 	.word	0x00000000
        /*0020*/ 	.short	0x0001
        /*0022*/ 	.short	0x0008
        /*0024*/ 	.byte	0x00, 0xf5, 0x21, 0x00


	//----- nvinfo : EIATTR_KPARAM_INFO
	.align		4
.L_40:
        /*0028*/ 	.byte	0x04, 0x17
        /*002a*/ 	.short	(.L_42 - .L_41)
.L_41:
        /*002c*/ 	.word	0x00000000
        /*0030*/ 	.short	0x0000
        /*0032*/ 	.short	0x0000
        /*0034*/ 	.byte	0x00, 0xf5, 0x21, 0x00


	//----- nvinfo : EIATTR_SPARSE_MMA_MASK
	.align		4
.L_42:
        /*0038*/ 	.byte	0x03, 0x50
        /*003a*/ 	.short	0x0000


	//----- nvinfo : EIATTR_MAXREG_COUNT
	.align		4
        /*003c*/ 	.byte	0x03, 0x1b
        /*003e*/ 	.short	0x00ff


	//----- nvinfo : EIATTR_MERCURY_ISA_VERSION
	.align		4
        /*0040*/ 	.byte	0x03, 0x5f
        /*0042*/ 	.short	0x0101


	//----- nvinfo : EIATTR_VRC_CTA_INIT_COUNT
	.align		4
        /*0044*/ 	.byte	0x02, 0x4a
	.zero		1
	.zero		1


	//----- nvinfo : EIATTR_EXIT_INSTR_OFFSETS
	.align		4
        /*0048*/ 	.byte	0x04, 0x1c
        /*004a*/ 	.short	(.L_44 - .L_43)


	//   ....[0]....
.L_43:
        /*004c*/ 	.word	0x00000070


	//   ....[1]....
        /*0050*/ 	.word	0x00000ff0


	//----- nvinfo : EIATTR_CRS_STACK_SIZE
	.align		4
.L_44:
        /*0054*/ 	.byte	0x04, 0x1e
        /*0056*/ 	.short	(.L_46 - .L_45)
.L_45:
        /*0058*/ 	.word	0x00000000


	//----- nvinfo : EIATTR_CBANK_PARAM_SIZE
	.align		4
.L_46:
        /*005c*/ 	.byte	0x03, 0x19
        /*005e*/ 	.short	0x0014


	//----- nvinfo : EIATTR_PARAM_CBANK
	.align		4
        /*0060*/ 	.byte	0x04, 0x0a
        /*0062*/ 	.short	(.L_48 - .L_47)
	.align		4
.L_47:
        /*0064*/ 	.word	index@(.nv.constant0._Z16stage2_transformPfS_i)
        /*0068*/ 	.short	0x0380
        /*006a*/ 	.short	0x0014


	//----- nvinfo : EIATTR_SW_WAR
	.align		4
.L_48:
        /*006c*/ 	.byte	0x04, 0x36
        /*006e*/ 	.short	(.L_50 - .L_49)
.L_49:
        /*0070*/ 	.word	0x00000008
.L_50:


//--------------------- .nv.info._Z17stage1_preprocessPfi --------------------------
	.section	.nv.info._Z17stage1_preprocessPfi,"",@"SHT_CUDA_INFO"
	.sectionflags	@""
	.align	4


	//----- nvinfo : EIATTR_CUDA_API_VERSION
	.align		4
        /*0000*/ 	.byte	0x04, 0x37
        /*0002*/ 	.short	(.L_52 - .L_51)
.L_51:
        /*0004*/ 	.word	0x00000082


	//----- nvinfo : EIATTR_KPARAM_INFO
	.align		4
.L_52:
        /*0008*/ 	.byte	0x04, 0x17
        /*000a*/ 	.short	(.L_54 - .L_53)
.L_53:
        /*000c*/ 	.word	0x00000000
        /*0010*/ 	.short	0x0001
        /*0012*/ 	.short	0x0008
        /*0014*/ 	.byte	0x00, 0xf0, 0x11, 0x00


	//----- nvinfo : EIATTR_KPARAM_INFO
	.align		4
.L_54:
        /*0018*/ 	.byte	0x04, 0x17
        /*001a*/ 	.short	(.L_56 - .L_55)
.L_55:
        /*001c*/ 	.word	0x00000000
        /*0020*/ 	.short	0x0000
        /*0022*/ 	.short	0x0000
        /*0024*/ 	.byte	0x00, 0xf5, 0x21, 0x00


	//----- nvinfo : EIATTR_SPARSE_MMA_MASK
	.align		4
.L_56:
        /*0028*/ 	.byte	0x03, 0x50
        /*002a*/ 	.short	0x0000


	//----- nvinfo : EIATTR_MAXREG_COUNT
	.align		4
        /*002c*/ 	.byte	0x03, 0x1b
        /*002e*/ 	.short	0x00ff


	//----- nvinfo : EIATTR_MERCURY_ISA_VERSION
	.align		4
        /*0030*/ 	.byte	0x03, 0x5f
        /*0032*/ 	.short	0x0101


	//----- nvinfo : EIATTR_VRC_CTA_INIT_COUNT
	.align		4
        /*0034*/ 	.byte	0x02, 0x4a
	.zero		1
	.zero		1


	//----- nvinfo : EIATTR_EXIT_INSTR_OFFSETS
	.align		4
        /*0038*/ 	.byte	0x04, 0x1c
        /*003a*/ 	.short	(.L_58 - .L_57)


	//   ....[0]....
.L_57:
        /*003c*/ 	.word	0x00000070


	//   ....[1]....
        /*0040*/ 	.word	0x000001c0


	//----- nvinfo : EIATTR_CRS_STACK_SIZE
	.align		4
.L_58:
        /*0044*/ 	.byte	0x04, 0x1e
        /*0046*/ 	.short	(.L_60 - .L_59)
.L_59:
        /*0048*/ 	.word	0x00000000


	//----- nvinfo : EIATTR_CBANK_PARAM_SIZE
	.align		4
.L_60:
        /*004c*/ 	.byte	0x03, 0x19
        /*004e*/ 	.short	0x000c


	//----- nvinfo : EIATTR_PARAM_CBANK
	.align		4
        /*0050*/ 	.byte	0x04, 0x0a
        /*0052*/ 	.short	(.L_62 - .L_61)
	.align		4
.L_61:
        /*0054*/ 	.word	index@(.nv.constant0._Z17stage1_preprocessPfi)
        /*0058*/ 	.short	0x0380
        /*005a*/ 	.short	0x000c


	//----- nvinfo : EIATTR_SW_WAR
	.align		4
.L_62:
        /*005c*/ 	.byte	0x04, 0x36
        /*005e*/ 	.short	(.L_64 - .L_63)
.L_63:
        /*0060*/ 	.word	0x00000008
.L_64:


//--------------------- .nv.callgraph             --------------------------
	.section	.nv.callgraph,"",@"SHT_CUDA_CALLGRAPH"
	.align	4
	.sectionentsize	8
	.align		4
        /*0000*/ 	.word	0x00000000
	.align		4
        /*0004*/ 	.word	0xffffffff
	.align		4
        /*0008*/ 	.word	0x00000000
	.align		4
        /*000c*/ 	.word	0xfffffffe
	.align		4
        /*0010*/ 	.word	0x00000000
	.align		4
        /*0014*/ 	.word	0xfffffffd
	.align		4
        /*0018*/ 	.word	0x00000000
	.align		4
        /*001c*/ 	.word	0xfffffffc


//--------------------- .nv.constant4             --------------------------
	.section	.nv.constant4,"a",@progbits
	.align	8
	.align		8
.nv.constant4:
        /*0000*/ 	.dword	__cudart_i2opi_f


//--------------------- .text._Z13stage3_reducePfS_i --------------------------
	.section	.text._Z13stage3_reducePfS_i,"ax",@progbits
	.align	128
        .global         _Z13stage3_reducePfS_i
        .type           _Z13stage3_reducePfS_i,@function
        .size           _Z13stage3_reducePfS_i,(.L_x_21 - _Z13stage3_reducePfS_i)
        .other          _Z13stage3_reducePfS_i,@"STO_CUDA_ENTRY STV_DEFAULT"
_Z13stage3_reducePfS_i:
.text._Z13stage3_reducePfS_i:
[----:B------:R-:W-:Y:S01]  /*0000*/  LDC R1, c[0x0][0x37c] ;  /* 0x0000df00ff017b82 */ /* 0x000fe20000000800 */
[----:B------:R-:W0:Y:S07]  /*0010*/  S2R R7, SR_TID.X ;  /* 0x0000000000077919 */ /* 0x000e2e0000002100 */
[----:B------:R-:W0:Y:S01]  /*0020*/  S2UR UR4, SR_CTAID.X ;  /* 0x00000000000479c3 */ /* 0x000e220000002500 */
[----:B------:R-:W1:Y:S01]  /*0030*/  LDCU UR5, c[0x0][0x390] ;  /* 0x00007200ff0577ac */ /* 0x000e620008000800 */
[----:B------:R-:W-:Y:S01]  /*0040*/  IMAD.MOV.U32 R4, RZ, RZ, RZ ;  /* 0x000000ffff047224 */ /* 0x000fe200078e00ff */
[----:B------:R-:W2:Y:S05]  /*0050*/  LDCU.64 UR6, c[0x0][0x358] ;  /* 0x00006b00ff0677ac */ /* 0x000eaa0008000a00 */
[----:B------:R-:W0:Y:S02]  /*0060*/  LDC R0, c[0x0][0x360] ;  /* 0x0000d800ff007b82 */ /* 0x000e240000000800 */
[----:B0-----:R-:W-:-:S05]  /*0070*/  IMAD R5, R0, UR4, R7 ;  /* 0x0000000400057c24 */ /* 0x001fca000f8e0207 */
[----:B-1----:R-:W-:-:S13]  /*0080*/  ISETP.GE.AND P0, PT, R5, UR5, PT ;  /* 0x0000000505007c0c */ /* 0x002fda000bf06270 */
[----:B------:R-:W0:Y:S02]  /*0090*/  @!P0 LDC.64 R2, c[0x0][0x380] ;  /* 0x0000e000ff028b82 */ /* 0x000e240000000a00 */
[----:B0-----:R-:W-:-:S05]  /*00a0*/  @!P0 IMAD.WIDE R2, R5, 0x4, R2 ;  /* 0x0000000405028825 */ /* 0x001fca00078e0202 */
[----:B--2---:R-:W2:Y:S01]  /*00b0*/  @!P0 LDG.E R4, desc[UR6][R2.64] ;  /* 0x0000000602048981 */ /* 0x004ea2000c1e1900 */
[----:B------:R-:W0:Y:S01]  /*00c0*/  S2UR UR5, SR_CgaCtaId ;  /* 0x00000000000579c3 */ /* 0x000e220000008800 */
[----:B------:R-:W-:Y:S01]  /*00d0*/  UMOV UR4, 0x400 ;  /* 0x0000040000047882 */ /* 0x000fe20000000000 */
[----:B------:R-:W-:Y:S02]  /*00e0*/  ISETP.GE.U32.AND P1, PT, R0, 0x2, PT ;  /* 0x000000020000780c */ /* 0x000fe40003f26070 */
[----:B------:R-:W-:Y:S01]  /*00f0*/  ISETP.NE.AND P0, PT, R7, RZ, PT ;  /* 0x000000ff0700720c */ /* 0x000fe20003f05270 */
[----:B0-----:R-:W-:-:S06]  /*0100*/  ULEA UR4, UR5, UR4, 0x18 ;  /* 0x0000000405047291 */ /* 0x001fcc000f8ec0ff */
[----:B------:R-:W-:-:S05]  /*0110*/  LEA R5, R7, UR4, 0x2 ;  /* 0x0000000407057c11 */ /* 0x000fca000f8e10ff */
[----:B--2---:R0:W-:Y:S01]  /*0120*/  STS [R5], R4 ;  /* 0x0000000405007388 */ /* 0x0041e20000000800 */
[----:B------:R-:W-:Y:S06]  /*0130*/  BAR.SYNC.DEFER_BLOCKING 0x0 ;  /* 0x0000000000007b1d */ /* 0x000fec0000010000 */
[----:B------:R-:W-:Y:S05]  /*0140*/  @!P1 BRA `(.L_x_0) ;  /* 0x00000000002c9947 */ /* 0x000fea0003800000 */
.L_x_1:
[----:B------:R-:W-:-:S04]  /*0150*/  SHF.R.U32.HI R6, RZ, 0x1, R0 ;  /* 0x00000001ff067819 */ /* 0x000fc80000011600 */
[----:B------:R-:W-:-:S13]  /*0160*/  ISETP.GE.U32.AND P1, PT, R7, R6, PT ;  /* 0x000000060700720c */ /* 0x000fda0003f26070 */
[----:B------:R-:W-:Y:S01]  /*0170*/  @!P1 IMAD R2, R6, 0x4, R5 ;  /* 0x0000000406029824 */ /* 0x000fe200078e0205 */
[----:B------:R-:W-:Y:S05]  /*0180*/  @!P1 LDS R3, [R5] ;  /* 0x0000000005039984 */ /* 0x000fea0000000800 */
[----:B------:R-:W0:Y:S02]  /*0190*/  @!P1 LDS R2, [R2] ;  /* 0x0000000002029984 */ /* 0x000e240000000800 */
[----:B0-----:R-:W-:-:S05]  /*01a0*/  @!P1 FADD R4, R2, R3 ;  /* 0x0000000302049221 */ /* 0x001fca0000000000 */
[----:B------:R1:W-:Y:S01]  /*01b0*/  @!P1 STS [R5], R4 ;  /* 0x0000000405009388 */ /* 0x0003e20000000800 */
[----:B------:R-:W-:Y:S01]  /*01c0*/  BAR.SYNC.DEFER_BLOCKING 0x0 ;  /* 0x0000000000007b1d */ /* 0x000fe20000010000 */
[----:B------:R-:W-:Y:S01]  /*01d0*/  ISETP.GT.U32.AND P1, PT, R0, 0x3, PT ;  /* 0x000000030000780c */ /* 0x000fe20003f24070 */
[----:B------:R-:W-:-:S12]  /*01e0*/  IMAD.MOV.U32 R0, RZ, RZ, R6 ;  /* 0x000000ffff007224 */ /* 0x000fd800078e0006 */
[----:B-1----:R-:W-:Y:S05]  /*01f0*/  @P1 BRA `(.L_x_1) ;  /* 0xfffffffc00d41947 */ /* 0x002fea000383ffff */
.L_x_0:
[----:B------:R-:W-:Y:S05]  /*0200*/  @P0 EXIT ;  /* 0x000000000000094d */ /* 0x000fea0003800000 */
[----:B------:R-:W1:Y:S01]  /*0210*/  S2UR UR5, SR_CgaCtaId ;  /* 0x00000000000579c3 */ /* 0x000e620000008800 */
[----:B------:R-:W-:-:S07]  /*0220*/  UMOV UR4, 0x400 ;  /* 0x0000040000047882 */ /* 0x000fce0000000000 */
[----:B------:R-:W2:Y:S01]  /*0230*/  LDC.64 R2, c[0x0][0x388] ;  /* 0x0000e200ff027b82 */ /* 0x000ea20000000a00 */
[----:B-1----:R-:W-:-:S09]  /*0240*/  ULEA UR4, UR5, UR4, 0x18 ;  /* 0x0000000405047291 */ /* 0x002fd2000f8ec0ff */
[----:B0-----:R-:W2:Y:S04]  /*0250*/  LDS R5, [UR4] ;  /* 0x00000004ff057984 */ /* 0x001ea80008000800 */
[----:B--2---:R-:W-:Y:S01]  /*0260*/  REDG.E.ADD.F32.FTZ.RN.STRONG.GPU desc[UR6][R2.64], R5 ;  /* 0x00000005020079a6 */ /* 0x004fe2000c12f306 */
[----:B------:R-:W-:Y:S05]  /*0270*/  EXIT ;  /* 0x000000000000794d */ /* 0x000fea0003800000 */
.L_x_2:
[----:B------:R-:W-:-:S00]  /*0280*/  BRA `(.L_x_2) ;  /* 0xfffffffc00fc7947 */ /* 0x000fc0000383ffff */
[----:B------:R-:W-:-:S00]  /*0290*/  NOP ;  /* 0x0000000000007918 */ /* 0x000fc00000000000 */
        /* <DEDUP_REMOVED lines=14> */
.L_x_21:


//--------------------- .text._Z16stage2_transformPfS_i --------------------------
	.section	.text._Z16stage2_transformPfS_i,"ax",@progbits
	.align	128
        .global         _Z16stage2_transformPfS_i
        .type           _Z16stage2_transformPfS_i,@function
        .size           _Z16stage2_transformPfS_i,(.L_x_22 - _Z16stage2_transformPfS_i)
        .other          _Z16stage2_transformPfS_i,@"STO_CUDA_ENTRY STV_DEFAULT"
_Z16stage2_transformPfS_i:
.text._Z16stage2_transformPfS_i:
[----:B------:R-:W-:Y:S01]  /*0000*/  LDC R1, c[0x0][0x37c] ;  /* 0x0000df00ff017b82 */ /* 0x000fe20000000800 */
[----:B------:R-:W0:Y:S07]  /*0010*/  S2R R0, SR_TID.X ;  /* 0x0000000000007919 */ /* 0x000e2e0000002100 */
[----:B------:R-:W0:Y:S01]  /*0020*/  S2UR UR4, SR_CTAID.X ;  /* 0x00000000000479c3 */ /* 0x000e220000002500 */
[----:B------:R-:W1:Y:S07]  /*0030*/  LDCU UR5, c[0x0][0x390] ;  /* 0x00007200ff0577ac */ /* 0x000e6e0008000800 */
[----:B------:R-:W0:Y:S02]  /*0040*/  LDC R5, c[0x0][0x360] ;  /* 0x0000d800ff057b82 */ /* 0x000e240000000800 */
[----:B0-----:R-:W-:-:S05]  /*0050*/  IMAD R5, R5, UR4, R0 ;  /* 0x0000000405057c24 */ /* 0x001fca000f8e0200 */
[----:B-1----:R-:W-:-:S13]  /*0060*/  ISETP.GE.AND P0, PT, R5, UR5, PT ;  /* 0x0000000505007c0c */ /* 0x002fda000bf06270 */
[----:B------:R-:W-:Y:S05]  /*0070*/  @P0 EXIT ;  /* 0x000000000000094d */ /* 0x000fea0003800000 */
[----:B------:R-:W0:Y:S01]  /*0080*/  LDC.64 R2, c[0x0][0x380] ;  /* 0x0000e000ff027b82 */ /* 0x000e220000000a00 */
[----:B------:R-:W1:Y:S01]  /*0090*/  LDCU.64 UR8, c[0x0][0x358] ;  /* 0x00006b00ff0877ac */ /* 0x000e620008000a00 */
[----:B0-----:R-:W-:-:S05]  /*00a0*/  IMAD.WIDE R2, R5, 0x4, R2 ;  /* 0x0000000405027825 */ /* 0x001fca00078e0202 */
[----:B-1----:R0:W5:Y:S01]  /*00b0*/  LDG.E R11, desc[UR8][R2.64] ;  /* 0x00000008020b7981 */ /* 0x002162000c1e1900 */
[----:B------:R-:W-:-:S05]  /*00c0*/  UMOV UR4, URZ ;  /* 0x000000ff00047c82 */ /* 0x000fca0008000000 */
.L_x_13:
[C---:B-----5:R-:W-:Y:S01]  /*00d0*/  FMUL R0, R11.reuse, 0.63661974668502807617 ;  /* 0x3f22f9830b007820 */ /* 0x060fe20000400000 */
[----:B------:R-:W-:Y:S01]  /*00e0*/  FSETP.GE.AND P0, PT, |R11|, 105615, PT ;  /* 0x47ce47800b00780b */ /* 0x000fe20003f06200 */
[----:B------:R-:W-:Y:S04]  /*00f0*/  BSSY.RECONVERGENT B0, `(.L_x_3) ;  /* 0x0000069000007945 */ /* 0x000fe80003800200 */
[----:B------:R-:W0:Y:S02]  /*0100*/  F2I.NTZ R0, R0 ;  /* 0x0000000000007305 */ /* 0x000e240000203100 */
[----:B0-----:R-:W-:-:S05]  /*0110*/  I2FP.F32.S32 R2, R0 ;  /* 0x0000000000027245 */ /* 0x001fca0000201400 */
[----:B------:R-:W-:-:S04]  /*0120*/  FFMA R3, R2, -1.5707962512969970703, R11 ;  /* 0xbfc90fda02037823 */ /* 0x000fc8000000000b */
[----:B------:R-:W-:-:S04]  /*0130*/  FFMA R3, R2, -7.5497894158615963534e-08, R3 ;  /* 0xb3a2216802037823 */ /* 0x000fc80000000003 */
[----:B------:R-:W-:Y:S01]  /*0140*/  FFMA R2, R2, -5.3903029534742383927e-15, R3 ;  /* 0xa7c234c502027823 */ /* 0x000fe20000000003 */
[----:B------:R-:W-:-:S03]  /*0150*/  IMAD.MOV.U32 R3, RZ, RZ, R0 ;  /* 0x000000ffff037224 */ /* 0x000fc600078e0000 */
[----:B------:R-:W-:Y:S01]  /*0160*/  IMAD.MOV.U32 R8, RZ, RZ, R2 ;  /* 0x000000ffff087224 */ /* 0x000fe200078e0002 */
[----:B------:R-:W-:Y:S06]  /*0170*/  @!P0 BRA `(.L_x_4) ;  /* 0x0000000400808947 */ /* 0x000fec0003800000 */
[----:B------:R-:W-:-:S13]  /*0180*/  FSETP.NEU.AND P0, PT, |R11|, +INF , PT ;  /* 0x7f8000000b00780b */ /* 0x000fda0003f0d200 */
[----:B------:R-:W-:Y:S01]  /*0190*/  @!P0 FMUL R8, RZ, R11 ;  /* 0x0000000bff088220 */ /* 0x000fe20000400000 */
[----:B------:R-:W-:Y:S01]  /*01a0*/  @!P0 IMAD.MOV.U32 R0, RZ, RZ, RZ ;  /* 0x000000ffff008224 */ /* 0x000fe200078e00ff */
[----:B------:R-:W-:Y:S06]  /*01b0*/  @!P0 BRA `(.L_x_4) ;  /* 0x0000000400708947 */ /* 0x000fec0003800000 */
[----:B------:R-:W-:Y:S01]  /*01c0*/  IMAD.SHL.U32 R6, R11, 0x100, RZ ;  /* 0x000001000b067824 */ /* 0x000fe200078e00ff */
[----:B------:R-:W0:Y:S01]  /*01d0*/  LDCU.64 UR10, c[0x4][URZ] ;  /* 0x01000000ff0a77ac */ /* 0x000e220008000a00 */
[----:B------:R-:W-:Y:S02]  /*01e0*/  IMAD.MOV.U32 R0, RZ, RZ, RZ ;  /* 0x000000ffff007224 */ /* 0x000fe400078e00ff */
[----:B------:R-:W-:Y:S01]  /*01f0*/  IMAD.MOV.U32 R10, RZ, RZ, RZ ;  /* 0x000000ffff0a7224 */ /* 0x000fe200078e00ff */
[----:B------:R-:W-:Y:S01]  /*0200*/  LOP3.LUT R13, R6, 0x80000000, RZ, 0xfc, !PT ;  /* 0x80000000060d7812 */ /* 0x000fe200078efcff */
[----:B------:R-:W-:Y:S01]  /*0210*/  UMOV UR6, URZ ;  /* 0x000000ff00067c82 */ /* 0x000fe20008000000 */
[----:B------:R-:W-:-:S05]  /*0220*/  UMOV UR5, URZ ;  /* 0x000000ff00057c82 */ /* 0x000fca0008000000 */
.L_x_5:
[----:B0-----:R-:W-:Y:S01]  /*0230*/  IMAD.U32 R8, RZ, RZ, UR10 ;  /* 0x0000000aff087e24 */ /* 0x001fe2000f8e00ff */
[----:B------:R-:W-:-:S05]  /*0240*/  MOV R9, UR11 ;  /* 0x0000000b00097c02 */ /* 0x000fca0008000f00 */
[----:B------:R-:W2:Y:S01]  /*0250*/  LDG.E.CONSTANT R6, desc[UR8][R8.64] ;  /* 0x0000000808067981 */ /* 0x000ea2000c1e9900 */
[----:B------:R-:W-:Y:S01]  /*0260*/  UIADD3 UR5, UPT, UPT, UR5, 0x1, URZ ;  /* 0x0000000105057890 */ /* 0x000fe2000fffe0ff */
[C---:B------:R-:W-:Y:S01]  /*0270*/  ISETP.EQ.AND P0, PT, R10.reuse, RZ, PT ;  /* 0x000000ff0a00720c */ /* 0x040fe20003f02270 */
[----:B------:R-:W-:Y:S01]  /*0280*/  UIADD3 UR10, UP1, UPT, UR10, 0x4, URZ ;  /* 0x000000040a0a7890 */ /* 0x000fe2000ff3e0ff */
[C---:B------:R-:W-:Y:S01]  /*0290*/  ISETP.EQ.AND P1, PT, R10.reuse, 0x4, PT ;  /* 0x000000040a00780c */ /* 0x040fe20003f22270 */
[----:B------:R-:W-:Y:S01]  /*02a0*/  UISETP.NE.AND UP0, UPT, UR5, 0x6, UPT ;  /* 0x000000060500788c */ /* 0x000fe2000bf05270 */
[C---:B------:R-:W-:Y:S01]  /*02b0*/  ISETP.EQ.AND P2, PT, R10.reuse, 0x8, PT ;  /* 0x000000080a00780c */ /* 0x040fe20003f42270 */
[----:B------:R-:W-:Y:S01]  /*02c0*/  UIADD3.X UR11, UPT, UPT, URZ, UR11, URZ, UP1, !UPT ;  /* 0x0000000bff0b7290 */ /* 0x000fe20008ffe4ff */
[C---:B------:R-:W-:Y:S02]  /*02d0*/  ISETP.EQ.AND P3, PT, R10.reuse, 0xc, PT ;  /* 0x0000000c0a00780c */ /* 0x040fe40003f62270 */
[----:B------:R-:W-:-:S02]  /*02e0*/  ISETP.EQ.AND P4, PT, R10, 0x10, PT ;  /* 0x000000100a00780c */ /* 0x000fc40003f82270 */
[C---:B------:R-:W-:Y:S01]  /*02f0*/  ISETP.EQ.AND P5, PT, R10.reuse, 0x14, PT ;  /* 0x000000140a00780c */ /* 0x040fe20003fa2270 */
[----:B------:R-:W-:Y:S02]  /*0300*/  VIADD R10, R10, 0x4 ;  /* 0x000000040a0a7836 */ /* 0x000fe40000000000 */
[----:B--2---:R-:W-:-:S03]  /*0310*/  IMAD.WIDE.U32 R6, R6, R13, RZ ;  /* 0x0000000d06067225 */ /* 0x004fc600078e00ff */
[----:B------:R-:W-:-:S04]  /*0320*/  IADD3 R6, P6, PT, R6, R0, RZ ;  /* 0x0000000006067210 */ /* 0x000fc80007fde0ff */
[----:B------:R-:W-:Y:S01]  /*0330*/  IADD3.X R0, PT, PT, R7, UR6, RZ, P6, !PT ;  /* 0x0000000607007c10 */ /* 0x000fe2000b7fe4ff */
[--C-:B------:R-:W-:Y:S02]  /*0340*/  @P0 IMAD.MOV.U32 R4, RZ, RZ, R6.reuse ;  /* 0x000000ffff040224 */ /* 0x100fe400078e0006 */
[--C-:B------:R-:W-:Y:S02]  /*0350*/  @P1 IMAD.MOV.U32 R19, RZ, RZ, R6.reuse ;  /* 0x000000ffff131224 */ /* 0x100fe400078e0006 */
[--C-:B------:R-:W-:Y:S02]  /*0360*/  @P2 IMAD.MOV.U32 R18, RZ, RZ, R6.reuse ;  /* 0x000000ffff122224 */ /* 0x100fe400078e0006 */
[--C-:B------:R-:W-:Y:S02]  /*0370*/  @P3 IMAD.MOV.U32 R17, RZ, RZ, R6.reuse ;  /* 0x000000ffff113224 */ /* 0x100fe400078e0006 */
[--C-:B------:R-:W-:Y:S02]  /*0380*/  @P4 IMAD.MOV.U32 R16, RZ, RZ, R6.reuse ;  /* 0x000000ffff104224 */ /* 0x100fe400078e0006 */
[----:B------:R-:W-:Y:S01]  /*0390*/  @P5 IMAD.MOV.U32 R15, RZ, RZ, R6 ;  /* 0x000000ffff0f5224 */ /* 0x000fe200078e0006 */
[----:B------:R-:W-:Y:S06]  /*03a0*/  BRA.U UP0, `(.L_x_5) ;  /* 0xfffffffd00a07547 */ /* 0x000fec000b83ffff */
[----:B------:R-:W-:Y:S01]  /*03b0*/  SHF.R.U32.HI R6, RZ, 0x17, R11 ;  /* 0x00000017ff067819 */ /* 0x000fe2000001160b */
[----:B------:R-:W-:Y:S03]  /*03c0*/  BSSY.RECONVERGENT B1, `(.L_x_6) ;  /* 0x0000029000017945 */ /* 0x000fe60003800200 */
[C---:B------:R-:W-:Y:S02]  /*03d0*/  LOP3.LUT R7, R6.reuse, 0xe0, RZ, 0xc0, !PT ;  /* 0x000000e006077812 */ /* 0x040fe400078ec0ff */
[----:B------:R-:W-:Y:S02]  /*03e0*/  LOP3.LUT P6, RZ, R6, 0x1f, RZ, 0xc0, !PT ;  /* 0x0000001f06ff7812 */ /* 0x000fe400078cc0ff */
[----:B------:R-:W-:-:S04]  /*03f0*/  IADD3 R7, PT, PT, R7, -0x80, RZ ;  /* 0xffffff8007077810 */ /* 0x000fc80007ffe0ff */
[----:B------:R-:W-:-:S05]  /*0400*/  SHF.R.U32.HI R7, RZ, 0x5, R7 ;  /* 0x00000005ff077819 */ /* 0x000fca0000011607 */
[----:B------:R-:W-:-:S05]  /*0410*/  IMAD.U32 R9, R7, -0x4, RZ ;  /* 0xfffffffc07097824 */ /* 0x000fca00078e00ff */
[C---:B------:R-:W-:Y:S02]  /*0420*/  ISETP.EQ.AND P3, PT, R9.reuse, -0x18, PT ;  /* 0xffffffe80900780c */ /* 0x040fe40003f62270 */
[C---:B------:R-:W-:Y:S02]  /*0430*/  ISETP.EQ.AND P4, PT, R9.reuse, -0x14, PT ;  /* 0xffffffec0900780c */ /* 0x040fe40003f82270 */
[C---:B------:R-:W-:Y:S02]  /*0440*/  ISETP.EQ.AND P2, PT, R9.reuse, -0x10, PT ;  /* 0xfffffff00900780c */ /* 0x040fe40003f42270 */
[C---:B------:R-:W-:Y:S02]  /*0450*/  ISETP.EQ.AND P1, PT, R9.reuse, -0xc, PT ;  /* 0xfffffff40900780c */ /* 0x040fe40003f22270 */
[C---:B------:R-:W-:Y:S02]  /*0460*/  ISETP.EQ.AND P0, PT, R9.reuse, -0x8, PT ;  /* 0xfffffff80900780c */ /* 0x040fe40003f02270 */
[----:B------:R-:W-:-:S03]  /*0470*/  ISETP.EQ.AND P5, PT, R9, RZ, PT ;  /* 0x000000ff0900720c */ /* 0x000fc60003fa2270 */
[--C-:B------:R-:W-:Y:S01]  /*0480*/  @P3 IMAD.MOV.U32 R7, RZ, RZ, R4.reuse ;  /* 0x000000ffff073224 */ /* 0x100fe200078e0004 */
[C---:B------:R-:W-:Y:S01]  /*0490*/  ISETP.EQ.AND P3, PT, R9.reuse, -0x4, PT ;  /* 0xfffffffc0900780c */ /* 0x040fe20003f62270 */
[----:B------:R-:W-:Y:S02]  /*04a0*/  @P4 IMAD.MOV.U32 R8, RZ, RZ, R4 ;  /* 0x000000ffff084224 */ /* 0x000fe400078e0004 */
[----:B------:R-:W-:Y:S01]  /*04b0*/  @P4 IMAD.MOV.U32 R7, RZ, RZ, R19 ;  /* 0x000000ffff074224 */ /* 0x000fe200078e0013 */
[----:B------:R-:W-:Y:S01]  /*04c0*/  ISETP.EQ.AND P4, PT, R9, 0x4, PT ;  /* 0x000000040900780c */ /* 0x000fe20003f82270 */
[----:B------:R-:W-:Y:S02]  /*04d0*/  @P2 IMAD.MOV.U32 R7, RZ, RZ, R18 ;  /* 0x000000ffff072224 */ /* 0x000fe400078e0012 */
[----:B------:R-:W-:Y:S02]  /*04e0*/  @P1 IMAD.MOV.U32 R7, RZ, RZ, R17 ;  /* 0x000000ffff071224 */ /* 0x000fe400078e0011 */
[----:B------:R-:W-:-:S02]  /*04f0*/  @P0 IMAD.MOV.U32 R7, RZ, RZ, R16 ;  /* 0x000000ffff070224 */ /* 0x000fc400078e0010 */
[----:B------:R-:W-:Y:S01]  /*0500*/  @P2 IMAD.MOV.U32 R8, RZ, RZ, R19 ;  /* 0x000000ffff082224 */ /* 0x000fe200078e0013 */
[----:B------:R-:W-:Y:S01]  /*0510*/  @P1 MOV R8, R18 ;  /* 0x0000001200081202 */ /* 0x000fe20000000f00 */
[----:B------:R-:W-:Y:S01]  /*0520*/  @P3 IMAD.MOV.U32 R7, RZ, RZ, R15 ;  /* 0x000000ffff073224 */ /* 0x000fe200078e000f */
[----:B------:R-:W-:Y:S01]  /*0530*/  @P5 MOV R7, R0 ;  /* 0x0000000000075202 */ /* 0x000fe20000000f00 */
[----:B------:R-:W-:Y:S02]  /*0540*/  @P0 IMAD.MOV.U32 R8, RZ, RZ, R17 ;  /* 0x000000ffff080224 */ /* 0x000fe400078e0011 */
[----:B------:R-:W-:Y:S02]  /*0550*/  @P3 IMAD.MOV.U32 R8, RZ, RZ, R16 ;  /* 0x000000ffff083224 */ /* 0x000fe400078e0010 */
[----:B------:R-:W-:Y:S02]  /*0560*/  @P5 IMAD.MOV.U32 R8, RZ, RZ, R15 ;  /* 0x000000ffff085224 */ /* 0x000fe400078e000f */
[----:B------:R-:W-:-:S02]  /*0570*/  @P4 IMAD.MOV.U32 R8, RZ, RZ, R0 ;  /* 0x000000ffff084224 */ /* 0x000fc400078e0000 */
[----:B------:R-:W-:Y:S01]  /*0580*/  IMAD.MOV.U32 R10, RZ, RZ, R7 ;  /* 0x000000ffff0a7224 */ /* 0x000fe200078e0007 */
[----:B------:R-:W-:Y:S06]  /*0590*/  @!P6 BRA `(.L_x_7) ;  /* 0x00000000002ce947 */ /* 0x000fec0003800000 */
[----:B------:R-:W-:Y:S02]  /*05a0*/  @P2 IMAD.MOV.U32 R7, RZ, RZ, R4 ;  /* 0x000000ffff072224 */ /* 0x000fe400078e0004 */
[----:B------:R-:W-:Y:S02]  /*05b0*/  @P1 IMAD.MOV.U32 R7, RZ, RZ, R19 ;  /* 0x000000ffff071224 */ /* 0x000fe400078e0013 */
[----:B------:R-:W-:Y:S01]  /*05c0*/  @P0 IMAD.MOV.U32 R7, RZ, RZ, R18 ;  /* 0x000000ffff070224 */ /* 0x000fe200078e0012 */
[----:B------:R-:W-:Y:S01]  /*05d0*/  ISETP.EQ.AND P0, PT, R9, 0x8, PT ;  /* 0x000000080900780c */ /* 0x000fe20003f02270 */
[----:B------:R-:W-:Y:S01]  /*05e0*/  @P3 IMAD.MOV.U32 R7, RZ, RZ, R17 ;  /* 0x000000ffff073224 */ /* 0x000fe200078e0011 */
[----:B------:R-:W-:Y:S01]  /*05f0*/  @P5 MOV R7, R16 ;  /* 0x0000001000075202 */ /* 0x000fe20000000f00 */
[----:B------:R-:W-:Y:S01]  /*0600*/  @P4 IMAD.MOV.U32 R7, RZ, RZ, R15 ;  /* 0x000000ffff074224 */ /* 0x000fe200078e000f */
[----:B------:R-:W-:-:S04]  /*0610*/  LOP3.LUT R9, R6, 0x1f, RZ, 0xc0, !PT ;  /* 0x0000001f06097812 */ /* 0x000fc800078ec0ff */
[----:B------:R-:W-:-:S05]  /*0620*/  SHF.L.W.U32.HI R10, R8, R9, R10 ;  /* 0x00000009080a7219 */ /* 0x000fca0000010e0a */
[----:B------:R-:W-:-:S05]  /*0630*/  @P0 IMAD.MOV.U32 R7, RZ, RZ, R0 ;  /* 0x000000ffff070224 */ /* 0x000fca00078e0000 */
[----:B------:R-:W-:-:S07]  /*0640*/  SHF.L.W.U32.HI R8, R7, R9, R8 ;  /* 0x0000000907087219 */ /* 0x000fce0000010e08 */
.L_x_7:
[----:B------:R-:W-:Y:S05]  /*0650*/  BSYNC.RECONVERGENT B1 ;  /* 0x0000000000017941 */ /* 0x000fea0003800200 */
.L_x_6:
[C---:B------:R-:W-:Y:S01]  /*0660*/  SHF.L.W.U32.HI R12, R8.reuse, 0x2, R10 ;  /* 0x00000002080c7819 */ /* 0x040fe20000010e0a */
[----:B------:R-:W-:Y:S01]  /*0670*/  IMAD.SHL.U32 R8, R8, 0x4, RZ ;  /* 0x0000000408087824 */ /* 0x000fe200078e00ff */
[----:B------:R-:W-:Y:S01]  /*0680*/  UMOV UR6, 0x54442d19 ;  /* 0x54442d1900067882 */ /* 0x000fe20000000000 */
[----:B------:R-:W-:Y:S01]  /*0690*/  UMOV UR7, 0x3bf921fb ;  /* 0x3bf921fb00077882 */ /* 0x000fe20000000000 */
[----:B------:R-:W-:Y:S02]  /*06a0*/  SHF.R.S32.HI R7, RZ, 0x1f, R12 ;  /* 0x0000001fff077819 */ /* 0x000fe4000001140c */
[----:B------:R-:W-:Y:S02]  /*06b0*/  ISETP.GE.AND P0, PT, R11, RZ, PT ;  /* 0x000000ff0b00720c */ /* 0x000fe40003f06270 */
[C---:B------:R-:W-:Y:S02]  /*06c0*/  LOP3.LUT R8, R7.reuse, R8, RZ, 0x3c, !PT ;  /* 0x0000000807087212 */ /* 0x040fe400078e3cff */
[----:B------:R-:W-:-:S02]  /*06d0*/  LOP3.LUT R9, R7, R12, RZ, 0x3c, !PT ;  /* 0x0000000c07097212 */ /* 0x000fc400078e3cff */
[----:B------:R-:W-:Y:S02]  /*06e0*/  SHF.R.U32.HI R0, RZ, 0x1e, R10 ;  /* 0x0000001eff007819 */ /* 0x000fe4000001160a */
[----:B------:R-:W0:Y:S01]  /*06f0*/  I2F.F64.S64 R6, R8 ;  /* 0x0000000800067312 */ /* 0x000e220000301c00 */
[C---:B------:R-:W-:Y:S02]  /*0700*/  LOP3.LUT R10, R12.reuse, R11, RZ, 0x3c, !PT ;  /* 0x0000000b0c0a7212 */ /* 0x040fe400078e3cff */
[----:B------:R-:W-:Y:S02]  /*0710*/  LEA.HI R0, R12, R0, RZ, 0x1 ;  /* 0x000000000c007211 */ /* 0x000fe400078f08ff */
[----:B------:R-:W-:-:S03]  /*0720*/  ISETP.GE.AND P1, PT, R10, RZ, PT ;  /* 0x000000ff0a00720c */ /* 0x000fc60003f26270 */
[----:B------:R-:W-:-:S04]  /*0730*/  IMAD.MOV R10, RZ, RZ, -R0 ;  /* 0x000000ffff0a7224 */ /* 0x000fc800078e0a00 */
[----:B------:R-:W-:Y:S01]  /*0740*/  @!P0 IMAD.MOV.U32 R0, RZ, RZ, R10 ;  /* 0x000000ffff008224 */ /* 0x000fe200078e000a */
[----:B0-----:R-:W-:-:S10]  /*0750*/  DMUL R6, R6, UR6 ;  /* 0x0000000606067c28 */ /* 0x001fd40008000000 */
[----:B------:R-:W0:Y:S02]  /*0760*/  F2F.F32.F64 R6, R6 ;  /* 0x0000000600067310 */ /* 0x000e240000301000 */
[----:B0-----:R-:W-:-:S07]  /*0770*/  FSEL R8, -R6, R6, !P1 ;  /* 0x0000000606087208 */ /* 0x001fce0004800100 */
.L_x_4:
[----:B------:R-:W-:Y:S05]  /*0780*/  BSYNC.RECONVERGENT B0 ;  /* 0x0000000000007941 */ /* 0x000fea0003800200 */
.L_x_3:
[----:B------:R-:W-:Y:S02]  /*0790*/  IMAD.MOV.U32 R12, RZ, RZ, 0x37cbac00 ;  /* 0x37cbac00ff0c7424 */ /* 0x000fe400078e00ff */
[----:B------:R-:W-:Y:S01]  /*07a0*/  FMUL R7, R8, R8 ;  /* 0x0000000808077220 */ /* 0x000fe20000400000 */
[C---:B------:R-:W-:Y:S01]  /*07b0*/  LOP3.LUT R9, R0.reuse, 0x1, RZ, 0xc0, !PT ;  /* 0x0000000100097812 */ /* 0x040fe200078ec0ff */
[----:B------:R-:W-:Y:S01]  /*07c0*/  IMAD.MOV.U32 R10, RZ, RZ, 0x3effffff ;  /* 0x3effffffff0a7424 */ /* 0x000fe200078e00ff */
[----:B------:R-:W-:Y:S01]  /*07d0*/  MOV R13, 0x3d2aaabb ;  /* 0x3d2aaabb000d7802 */ /* 0x000fe20000000f00 */
[----:B------:R-:W-:Y:S01]  /*07e0*/  FFMA R6, R7, R12, -0.0013887860113754868507 ;  /* 0xbab607ed07067423 */ /* 0x000fe2000000000c */
[----:B------:R-:W-:Y:S01]  /*07f0*/  ISETP.NE.U32.AND P0, PT, R9, 0x1, PT ;  /* 0x000000010900780c */ /* 0x000fe20003f05070 */
[----:B------:R-:W-:Y:S01]  /*0800*/  BSSY.RECONVERGENT B0, `(.L_x_8) ;  /* 0x0000068000007945 */ /* 0x000fe20003800200 */
[----:B------:R-:W-:Y:S02]  /*0810*/  LOP3.LUT P1, RZ, R0, 0x2, RZ, 0xc0, !PT ;  /* 0x0000000200ff7812 */ /* 0x000fe4000782c0ff */
[----:B------:R-:W-:-:S02]  /*0820*/  FSEL R6, R6, -0.00019574658654164522886, !P0 ;  /* 0xb94d415306067808 */ /* 0x000fc40004000000 */
[----:B------:R-:W-:Y:S02]  /*0830*/  FSEL R14, R13, 0.0083327032625675201416, !P0 ;  /* 0x3c0885e40d0e7808 */ /* 0x000fe40004000000 */
[----:B------:R-:W-:Y:S02]  /*0840*/  FSEL R0, R8, 1, P0 ;  /* 0x3f80000008007808 */ /* 0x000fe40000000000 */
[----:B------:R-:W-:Y:S01]  /*0850*/  FSEL R21, -R10, -0.16666662693023681641, !P0 ;  /* 0xbe2aaaa80a157808 */ /* 0x000fe20004000100 */
[----:B------:R-:W-:Y:S01]  /*0860*/  FFMA R6, R7, R6, R14 ;  /* 0x0000000607067223 */ /* 0x000fe2000000000e */
[----:B------:R-:W-:Y:S01]  /*0870*/  FSETP.GE.AND P0, PT, |R11|, 105615, PT ;  /* 0x47ce47800b00780b */ /* 0x000fe20003f06200 */
[C---:B------:R-:W-:Y:S02]  /*0880*/  FFMA R9, R7.reuse, R0, RZ ;  /* 0x0000000007097223 */ /* 0x040fe400000000ff */
[----:B------:R-:W-:-:S04]  /*0890*/  FFMA R6, R7, R6, R21 ;  /* 0x0000000607067223 */ /* 0x000fc80000000015 */
[----:B------:R-:W-:-:S04]  /*08a0*/  FFMA R14, R9, R6, R0 ;  /* 0x00000006090e7223 */ /* 0x000fc80000000000 */
[----:B------:R-:W-:Y:S02]  /*08b0*/  @P1 FADD R14, RZ, -R14 ;  /* 0x8000000eff0e1221 */ /* 0x000fe40000000000 */
[----:B------:R-:W-:Y:S05]  /*08c0*/  @!P0 BRA `(.L_x_9) ;  /* 0x00000004006c8947 */ /* 0x000fea0003800000 */
[----:B------:R-:W-:-:S13]  /*08d0*/  FSETP.NEU.AND P0, PT, |R11|, +INF , PT ;  /* 0x7f8000000b00780b */ /* 0x000fda0003f0d200 */
[----:B------:R-:W-:Y:S01]  /*08e0*/  @!P0 FMUL R2, RZ, R11 ;  /* 0x0000000bff028220 */ /* 0x000fe20000400000 */
[----:B------:R-:W-:Y:S01]  /*08f0*/  @!P0 IMAD.MOV.U32 R3, RZ, RZ, RZ ;  /* 0x000000ffff038224 */ /* 0x000fe200078e00ff */
[----:B------:R-:W-:Y:S06]  /*0900*/  @!P0 BRA `(.L_x_9) ;  /* 0x00000004005c8947 */ /* 0x000fec0003800000 */
[----:B------:R-:W0:Y:S01]  /*0910*/  LDC.64 R2, c[0x4][RZ] ;  /* 0x01000000ff027b82 */ /* 0x000e220000000a00 */
[----:B------:R-:W-:Y:S01]  /*0920*/  IMAD.SHL.U32 R0, R11, 0x100, RZ ;  /* 0x000001000b007824 */ /* 0x000fe200078e00ff */
[----:B------:R-:W-:Y:S01]  /*0930*/  UMOV UR5, URZ ;  /* 0x000000ff00057c82 */ /* 0x000fe20008000000 */
[----:B------:R-:W-:Y:S02]  /*0940*/  IMAD.MOV.U32 R21, RZ, RZ, RZ ;  /* 0x000000ffff157224 */ /* 0x000fe400078e00ff */
[----:B------:R-:W-:Y:S01]  /*0950*/  IMAD.MOV.U32 R23, RZ, RZ, RZ ;  /* 0x000000ffff177224 */ /* 0x000fe200078e00ff */
[----:B------:R-:W-:-:S07]  /*0960*/  LOP3.LUT R25, R0, 0x80000000, RZ, 0xfc, !PT ;  /* 0x8000000000197812 */ /* 0x000fce00078efcff */
.L_x_10:
[----:B0-----:R-:W-:-:S06]  /*0970*/  IMAD.WIDE.U32 R6, R23, 0x4, R2 ;  /* 0x0000000417067825 */ /* 0x001fcc00078e0002 */
[----:B------:R-:W2:Y:S01]  /*0980*/  LDG.E.CONSTANT R6, desc[UR8][R6.64] ;  /* 0x0000000806067981 */ /* 0x000ea2000c1e9900 */
[C---:B------:R-:W-:Y:S01]  /*0990*/  IMAD.SHL.U32 R0, R23.reuse, 0x4, RZ ;  /* 0x0000000417007824 */ /* 0x040fe200078e00ff */
[----:B------:R-:W-:-:S04]  /*09a0*/  IADD3 R23, PT, PT, R23, 0x1, RZ ;  /* 0x0000000117177810 */ /* 0x000fc80007ffe0ff */
[C---:B------:R-:W-:Y:S02]  /*09b0*/  ISETP.EQ.AND P0, PT, R0.reuse, RZ, PT ;  /* 0x000000ff0000720c */ /* 0x040fe40003f02270 */
[C---:B------:R-:W-:Y:S02]  /*09c0*/  ISETP.EQ.AND P5, PT, R0.reuse, 0x4, PT ;  /* 0x000000040000780c */ /* 0x040fe40003fa2270 */
[C---:B------:R-:W-:Y:S02]  /*09d0*/  ISETP.EQ.AND P4, PT, R0.reuse, 0x8, PT ;  /* 0x000000080000780c */ /* 0x040fe40003f82270 */
[C---:B------:R-:W-:Y:S02]  /*09e0*/  ISETP.EQ.AND P3, PT, R0.reuse, 0xc, PT ;  /* 0x0000000c0000780c */ /* 0x040fe40003f62270 */
[C---:B------:R-:W-:Y:S02]  /*09f0*/  ISETP.EQ.AND P2, PT, R0.reuse, 0x10, PT ;  /* 0x000000100000780c */ /* 0x040fe40003f42270 */
[----:B------:R-:W-:Y:S01]  /*0a00*/  ISETP.EQ.AND P1, PT, R0, 0x14, PT ;  /* 0x000000140000780c */ /* 0x000fe20003f22270 */
[----:B--2---:R-:W-:-:S03]  /*0a10*/  IMAD.WIDE.U32 R8, R6, R25, RZ ;  /* 0x0000001906087225 */ /* 0x004fc600078e00ff */
[----:B------:R-:W-:-:S04]  /*0a20*/  IADD3 R0, P6, PT, R8, R21, RZ ;  /* 0x0000001508007210 */ /* 0x000fc80007fde0ff */
[----:B------:R-:W-:Y:S01]  /*0a30*/  IADD3.X R21, PT, PT, R9, UR5, RZ, P6, !PT ;  /* 0x0000000509157c10 */ /* 0x000fe2000b7fe4ff */
[--C-:B------:R-:W-:Y:S01]  /*0a40*/  @P0 IMAD.MOV.U32 R4, RZ, RZ, R0.reuse ;  /* 0x000000ffff040224 */ /* 0x100fe200078e0000 */
[----:B------:R-:W-:Y:S01]  /*0a50*/  ISETP.NE.AND P6, PT, R23, 0x6, PT ;  /* 0x000000061700780c */ /* 0x000fe20003fc5270 */
[--C-:B------:R-:W-:Y:S02]  /*0a60*/  @P5 IMAD.MOV.U32 R19, RZ, RZ, R0.reuse ;  /* 0x000000ffff135224 */ /* 0x100fe400078e0000 */
[--C-:B------:R-:W-:Y:S02]  /*0a70*/  @P4 IMAD.MOV.U32 R18, RZ, RZ, R0.reuse ;  /* 0x000000ffff124224 */ /* 0x100fe400078e0000 */
[--C-:B------:R-:W-:Y:S02]  /*0a80*/  @P3 IMAD.MOV.U32 R17, RZ, RZ, R0.reuse ;  /* 0x000000ffff113224 */ /* 0x100fe400078e0000 */
[--C-:B------:R-:W-:Y:S02]  /*0a90*/  @P2 IMAD.MOV.U32 R16, RZ, RZ, R0.reuse ;  /* 0x000000ffff102224 */ /* 0x100fe400078e0000 */
[----:B------:R-:W-:-:S04]  /*0aa0*/  @P1 IMAD.MOV.U32 R15, RZ, RZ, R0 ;  /* 0x000000ffff0f1224 */ /* 0x000fc800078e0000 */
[----:B------:R-:W-:Y:S05]  /*0ab0*/  @P6 BRA `(.L_x_10) ;  /* 0xfffffffc00ac6947 */ /* 0x000fea000383ffff */
        /* <DEDUP_REMOVED lines=12> */
[----:B------:R-:W-:-:S03]  /*0b80*/  ISETP.EQ.AND P5, PT, R7, 0x4, PT ;  /* 0x000000040700780c */ /* 0x000fc60003fa2270 */
[--C-:B------:R-:W-:Y:S01]  /*0b90*/  @P3 IMAD.MOV.U32 R0, RZ, RZ, R4.reuse ;  /* 0x000000ffff003224 */ /* 0x100fe200078e0004 */
[C---:B------:R-:W-:Y:S01]  /*0ba0*/  ISETP.EQ.AND P3, PT, R7.reuse, -0x4, PT ;  /* 0xfffffffc0700780c */ /* 0x040fe20003f62270 */
[----:B------:R-:W-:Y:S02]  /*0bb0*/  @P4 IMAD.MOV.U32 R2, RZ, RZ, R4 ;  /* 0x000000ffff024224 */ /* 0x000fe400078e0004 */
[--C-:B------:R-:W-:Y:S01]  /*0bc0*/  @P4 IMAD.MOV.U32 R0, RZ, RZ, R19.reuse ;  /* 0x000000ffff004224 */ /* 0x100fe200078e0013 */
[----:B------:R-:W-:Y:S01]  /*0bd0*/  ISETP.EQ.AND P4, PT, R7, RZ, PT ;  /* 0x000000ff0700720c */ /* 0x000fe20003f82270 */
[----:B------:R-:W-:Y:S01]  /*0be0*/  @P2 IMAD.MOV.U32 R2, RZ, RZ, R19 ;  /* 0x000000ffff022224 */ /* 0x000fe200078e0013 */
[----:B------:R-:W-:Y:S01]  /*0bf0*/  @P1 MOV R2, R18 ;  /* 0x0000001200021202 */ /* 0x000fe20000000f00 */
[----:B------:R-:W-:Y:S02]  /*0c00*/  @P2 IMAD.MOV.U32 R0, RZ, RZ, R18 ;  /* 0x000000ffff002224 */ /* 0x000fe400078e0012 */
[----:B------:R-:W-:-:S02]  /*0c10*/  @P1 IMAD.MOV.U32 R0, RZ, RZ, R17 ;  /* 0x000000ffff001224 */ /* 0x000fc400078e0011 */
[----:B------:R-:W-:Y:S02]  /*0c20*/  @P0 IMAD.MOV.U32 R2, RZ, RZ, R17 ;  /* 0x000000ffff020224 */ /* 0x000fe400078e0011 */
[--C-:B------:R-:W-:Y:S02]  /*0c30*/  @P0 IMAD.MOV.U32 R0, RZ, RZ, R16.reuse ;  /* 0x000000ffff000224 */ /* 0x100fe400078e0010 */
[----:B------:R-:W-:Y:S02]  /*0c40*/  @P3 IMAD.MOV.U32 R2, RZ, RZ, R16 ;  /* 0x000000ffff023224 */ /* 0x000fe400078e0010 */
[--C-:B------:R-:W-:Y:S01]  /*0c50*/  @P3 IMAD.MOV.U32 R0, RZ, RZ, R15.reuse ;  /* 0x000000ffff003224 */ /* 0x100fe200078e000f */
[----:B------:R-:W-:Y:S01]  /*0c60*/  @P4 MOV R0, R21 ;  /* 0x0000001500004202 */ /* 0x000fe20000000f00 */
[----:B------:R-:W-:Y:S02]  /*0c70*/  @P4 IMAD.MOV.U32 R2, RZ, RZ, R15 ;  /* 0x000000ffff024224 */ /* 0x000fe400078e000f */
[----:B------:R-:W-:Y:S01]  /*0c80*/  @P5 IMAD.MOV.U32 R2, RZ, RZ, R21 ;  /* 0x000000ffff025224 */ /* 0x000fe200078e0015 */
[----:B------:R-:W-:Y:S06]  /*0c90*/  @!P6 BRA `(.L_x_12) ;  /* 0x00000000002ce947 */ /* 0x000fec0003800000 */
[----:B------:R-:W-:Y:S02]  /*0ca0*/  @P2 IMAD.MOV.U32 R3, RZ, RZ, R4 ;  /* 0x000000ffff032224 */ /* 0x000fe400078e0004 */
[----:B------:R-:W-:Y:S02]  /*0cb0*/  @P1 IMAD.MOV.U32 R3, RZ, RZ, R19 ;  /* 0x000000ffff031224 */ /* 0x000fe400078e0013 */
[----:B------:R-:W-:Y:S01]  /*0cc0*/  @P0 IMAD.MOV.U32 R3, RZ, RZ, R18 ;  /* 0x000000ffff030224 */ /* 0x000fe200078e0012 */
[----:B------:R-:W-:Y:S01]  /*0cd0*/  ISETP.EQ.AND P0, PT, R7, 0x8, PT ;  /* 0x000000080700780c */ /* 0x000fe20003f02270 */
[----:B------:R-:W-:Y:S01]  /*0ce0*/  @P3 IMAD.MOV.U32 R3, RZ, RZ, R17 ;  /* 0x000000ffff033224 */ /* 0x000fe200078e0011 */
[----:B------:R-:W-:Y:S01]  /*0cf0*/  LOP3.LUT R7, R6, 0x1f, RZ, 0xc0, !PT ;  /* 0x0000001f06077812 */ /* 0x000fe200078ec0ff */
[----:B------:R-:W-:Y:S01]  /*0d00*/  @P4 IMAD.MOV.U32 R3, RZ, RZ, R16 ;  /* 0x000000ffff034224 */ /* 0x000fe200078e0010 */
[----:B------:R-:W-:Y:S02]  /*0d10*/  @P5 MOV R3, R15 ;  /* 0x0000000f00035202 */ /* 0x000fe40000000f00 */
[----:B------:R-:W-:-:S07]  /*0d20*/  SHF.L.W.U32.HI R0, R2, R7, R0 ;  /* 0x0000000702007219 */ /* 0x000fce0000010e00 */
[----:B------:R-:W-:-:S05]  /*0d30*/  @P0 IMAD.MOV.U32 R3, RZ, RZ, R21 ;  /* 0x000000ffff030224 */ /* 0x000fca00078e0015 */
[----:B------:R-:W-:-:S07]  /*0d40*/  SHF.L.W.U32.HI R2, R3, R7, R2 ;  /* 0x0000000703027219 */ /* 0x000fce0000010e02 */
.L_x_12:
[----:B------:R-:W-:Y:S05]  /*0d50*/  BSYNC.RECONVERGENT B1 ;  /* 0x0000000000017941 */ /* 0x000fea0003800200 */
.L_x_11:
        /* <DEDUP_REMOVED lines=9> */
[C---:B------:R-:W-:Y:S02]  /*0df0*/  LOP3.LUT R11, R3.reuse, R11, RZ, 0x3c, !PT ;  /* 0x0000000b030b7212 */ /* 0x040fe400078e3cff */
[----:B------:R-:W0:Y:S01]  /*0e00*/  I2F.F64.S64 R6, R6 ;  /* 0x0000000600067312 */ /* 0x000e220000301c00 */
[----:B------:R-:W-:Y:S02]  /*0e10*/  LEA.HI R3, R3, R0, RZ, 0x1 ;  /* 0x0000000003037211 */ /* 0x000fe400078f08ff */
[----:B------:R-:W-:-:S03]  /*0e20*/  ISETP.GE.AND P0, PT, R11, RZ, PT ;  /* 0x000000ff0b00720c */ /* 0x000fc60003f06270 */
[----:B------:R-:W-:-:S04]  /*0e30*/  IMAD.MOV R0, RZ, RZ, -R3 ;  /* 0x000000ffff007224 */ /* 0x000fc800078e0a03 */
[----:B------:R-:W-:Y:S01]  /*0e40*/  @!P1 IMAD.MOV.U32 R3, RZ, RZ, R0 ;  /* 0x000000ffff039224 */ /* 0x000fe200078e0000 */
[----:B0-----:R-:W-:-:S10]  /*0e50*/  DMUL R8, R6, UR6 ;  /* 0x0000000606087c28 */ /* 0x001fd40008000000 */
[----:B------:R-:W0:Y:S02]  /*0e60*/  F2F.F32.F64 R8, R8 ;  /* 0x0000000800087310 */ /* 0x000e240000301000 */
[----:B0-----:R-:W-:-:S07]  /*0e70*/  FSEL R2, -R8, R8, !P0 ;  /* 0x0000000808027208 */ /* 0x001fce0004000100 */
.L_x_9:
[----:B------:R-:W-:Y:S05]  /*0e80*/  BSYNC.RECONVERGENT B0 ;  /* 0x0000000000007941 */ /* 0x000fea0003800200 */
.L_x_8:
[----:B------:R-:W-:Y:S01]  /*0e90*/  FMUL R7, R2, R2 ;  /* 0x0000000202077220 */ /* 0x000fe20000400000 */
[C---:B------:R-:W-:Y:S01]  /*0ea0*/  LOP3.LUT R0, R3.reuse, 0x1, RZ, 0xc0, !PT ;  /* 0x0000000103007812 */ /* 0x040fe200078ec0ff */
[----:B------:R-:W-:Y:S01]  /*0eb0*/  VIADD R3, R3, 0x1 ;  /* 0x0000000103037836 */ /* 0x000fe20000000000 */
[----:B------:R-:W-:Y:S01]  /*0ec0*/  UIADD3 UR4, UPT, UPT, UR4, 0x1, URZ ;  /* 0x0000000104047890 */ /* 0x000fe2000fffe0ff */
[----:B------:R-:W-:Y:S01]  /*0ed0*/  FFMA R12, R7, R12, -0.0013887860113754868507 ;  /* 0xbab607ed070c7423 */ /* 0x000fe2000000000c */
[----:B------:R-:W-:Y:S02]  /*0ee0*/  ISETP.NE.U32.AND P0, PT, R0, 0x1, PT ;  /* 0x000000010000780c */ /* 0x000fe40003f05070 */
[----:B------:R-:W-:Y:S01]  /*0ef0*/  LOP3.LUT P1, RZ, R3, 0x2, RZ, 0xc0, !PT ;  /* 0x0000000203ff7812 */ /* 0x000fe2000782c0ff */
[----:B------:R-:W-:Y:S01]  /*0f00*/  UISETP.NE.AND UP0, UPT, UR4, 0x32, UPT ;  /* 0x000000320400788c */ /* 0x000fe2000bf05270 */
[----:B------:R-:W-:Y:S02]  /*0f10*/  FSEL R6, R13, 0.0083327032625675201416, P0 ;  /* 0x3c0885e40d067808 */ /* 0x000fe40000000000 */
[----:B------:R-:W-:-:S02]  /*0f20*/  FSEL R12, R12, -0.00019574658654164522886, P0 ;  /* 0xb94d41530c0c7808 */ /* 0x000fc40000000000 */
[----:B------:R-:W-:Y:S02]  /*0f30*/  FSEL R0, R2, 1, !P0 ;  /* 0x3f80000002007808 */ /* 0x000fe40004000000 */
[----:B------:R-:W-:Y:S01]  /*0f40*/  FSEL R9, -R10, -0.16666662693023681641, P0 ;  /* 0xbe2aaaa80a097808 */ /* 0x000fe20000000100 */
[C---:B------:R-:W-:Y:S02]  /*0f50*/  FFMA R6, R7.reuse, R12, R6 ;  /* 0x0000000c07067223 */ /* 0x040fe40000000006 */
[C---:B------:R-:W-:Y:S02]  /*0f60*/  FFMA R3, R7.reuse, R0, RZ ;  /* 0x0000000007037223 */ /* 0x040fe400000000ff */
[----:B------:R-:W-:-:S04]  /*0f70*/  FFMA R6, R7, R6, R9 ;  /* 0x0000000607067223 */ /* 0x000fc80000000009 */
[----:B------:R-:W-:-:S04]  /*0f80*/  FFMA R3, R3, R6, R0 ;  /* 0x0000000603037223 */ /* 0x000fc80000000000 */
[----:B------:R-:W-:-:S04]  /*0f90*/  @P1 FADD R3, RZ, -R3 ;  /* 0x80000003ff031221 */ /* 0x000fc80000000000 */
[----:B------:R-:W-:Y:S01]  /*0fa0*/  FFMA R11, R14, 2, R3 ;  /* 0x400000000e0b7823 */ /* 0x000fe20000000003 */
[----:B------:R-:W-:Y:S06]  /*0fb0*/  BRA.U UP0, `(.L_x_13) ;  /* 0xfffffff100447547 */ /* 0x000fec000b83ffff */
[----:B------:R-:W0:Y:S02]  /*0fc0*/  LDC.64 R2, c[0x0][0x388] ;  /* 0x0000e200ff027b82 */ /* 0x000e240000000a00 */
[----:B0-----:R-:W-:-:S05]  /*0fd0*/  IMAD.WIDE R2, R5, 0x4, R2 ;  /* 0x0000000405027825 */ /* 0x001fca00078e0202 */
[----:B------:R-:W-:Y:S01]  /*0fe0*/  STG.E desc[UR8][R2.64], R11 ;  /* 0x0000000b02007986 */ /* 0x000fe2000c101908 */
[----:B------:R-:W-:Y:S05]  /*0ff0*/  EXIT ;  /* 0x000000000000794d */ /* 0x000fea0003800000 */
.L_x_14:
        /* <DEDUP_REMOVED lines=16> */
.L_x_22:


//--------------------- .text._Z17stage1_preprocessPfi --------------------------
	.section	.text._Z17stage1_preprocessPfi,"ax",@progbits
	.align	128
        .global         _Z17stage1_preprocessPfi
        .type           _Z17stage1_preprocessPfi,@function
        .size           _Z17stage1_preprocessPfi,(.L_x_20 - _Z17stage1_preprocessPfi)
        .other          _Z17stage1_preprocessPfi,@"STO_CUDA_ENTRY STV_DEFAULT"
_Z17stage1_preprocessPfi:
.text._Z17stage1_preprocessPfi:
        /* <DEDUP_REMOVED lines=11> */
[----:B-1----:R-:W2:Y:S01]  /*00b0*/  LDG.E R4, desc[UR4][R2.64] ;  /* 0x0000000402047981 */ /* 0x002ea2000c1e1900 */
[----:B------:R-:W-:Y:S01]  /*00c0*/  BSSY.RECONVERGENT B0, `(.L_x_15) ;  /* 0x000000d000007945 */ /* 0x000fe20003800200 */
[----:B--2---:R-:W-:Y:S01]  /*00d0*/  FADD R0, |R4|, -RZ ;  /* 0x800000ff04007221 */ /* 0x004fe20000000200 */
[----:B------:R0:W1:Y:S04]  /*00e0*/  MUFU.RSQ R5, |R4| ;  /* 0x4000000400057308 */ /* 0x0000680000001400 */
[----:B------:R-:W-:-:S04]  /*00f0*/  IADD3 R6, PT, PT, R0, -0xd000000, RZ ;  /* 0xf300000000067810 */ /* 0x000fc80007ffe0ff */
[----:B------:R-:W-:-:S13]  /*0100*/  ISETP.GT.U32.AND P0, PT, R6, 0x727fffff, PT ;  /* 0x727fffff0600780c */ /* 0x000fda0003f04070 */
[----:B01----:R-:W-:Y:S05]  /*0110*/  @!P0 BRA `(.L_x_16) ;  /* 0x00000000000c8947 */ /* 0x003fea0003800000 */
[----:B------:R-:W-:-:S07]  /*0120*/  MOV R9, 0x140 ;  /* 0x0000014000097802 */ /* 0x000fce0000000f00 */
[----:B------:R-:W-:Y:S05]  /*0130*/  CALL.REL.NOINC `($__internal_0_$__cuda_sm20_sqrt_rn_f32_slowpath) ;  /* 0x0000000000247944 */ /* 0x000fea0003c00000 */
[----:B------:R-:W-:Y:S05]  /*0140*/  BRA `(.L_x_17) ;  /* 0x0000000000107947 */ /* 0x000fea0003800000 */
.L_x_16:
[----:B------:R-:W-:Y:S01]  /*0150*/  FMUL.FTZ R7, |R4|, R5 ;  /* 0x0000000504077220 */ /* 0x000fe20000410200 */
[----:B------:R-:W-:-:S03]  /*0160*/  FMUL.FTZ R5, R5, 0.5 ;  /* 0x3f00000005057820 */ /* 0x000fc60000410000 */
[----:B------:R-:W-:-:S04]  /*0170*/  FFMA R0, -R7, R7, |R4| ;  /* 0x0000000707007223 */ /* 0x000fc80000000504 */
[----:B------:R-:W-:-:S07]  /*0180*/  FFMA R0, R0, R5, R7 ;  /* 0x0000000500007223 */ /* 0x000fce0000000007 */
.L_x_17:
[----:B------:R-:W-:Y:S05]  /*0190*/  BSYNC.RECONVERGENT B0 ;  /* 0x0000000000007941 */ /* 0x000fea0003800200 */
.L_x_15:
[----:B------:R-:W-:-:S05]  /*01a0*/  FADD R5, R0, 1 ;  /* 0x3f80000000057421 */ /* 0x000fca0000000000 */
[----:B------:R-:W-:Y:S01]  /*01b0*/  STG.E desc[UR4][R2.64], R5 ;  /* 0x0000000502007986 */ /* 0x000fe2000c101904 */
[----:B------:R-:W-:Y:S05]  /*01c0*/  EXIT ;  /* 0x000000000000794d */ /* 0x000fea0003800000 */
        .weak           $__internal_0_$__cuda_sm20_sqrt_rn_f32_slowpath
        .type           $__internal_0_$__cuda_sm20_sqrt_rn_f32_slowpath,@function
        .size           $__internal_0_$__cuda_sm20_sqrt_rn_f32_slowpath,(.L_x_20 - $__internal_0_$__cuda_sm20_sqrt_rn_f32_slowpath)
$__internal_0_$__cuda_sm20_sqrt_rn_f32_slowpath:
[----:B------:R-:W-:-:S13]  /*01d0*/  LOP3.LUT P0, RZ, R0, 0x7fffffff, RZ, 0xc0, !PT ;  /* 0x7fffffff00ff7812 */ /* 0x000fda000780c0ff */
[----:B------:R-:W-:Y:S01]  /*01e0*/  @!P0 MOV R4, R0 ;  /* 0x0000000000048202 */ /* 0x000fe20000000f00 */
[----:B------:R-:W-:Y:S06]  /*01f0*/  @!P0 BRA `(.L_x_18) ;  /* 0x0000000000408947 */ /* 0x000fec0003800000 */
[----:B------:R-:W-:-:S13]  /*0200*/  FSETP.GEU.FTZ.AND P0, PT, R0, RZ, PT ;  /* 0x000000ff0000720b */ /* 0x000fda0003f1e000 */
[----:B------:R-:W-:Y:S01]  /*0210*/  @!P0 MOV R4, 0x7fffffff ;  /* 0x7fffffff00048802 */ /* 0x000fe20000000f00 */
[----:B------:R-:W-:Y:S06]  /*0220*/  @!P0 BRA `(.L_x_18) ;  /* 0x0000000000348947 */ /* 0x000fec0003800000 */
[----:B------:R-:W-:-:S13]  /*0230*/  FSETP.GTU.FTZ.AND P0, PT, |R0|, +INF , PT ;  /* 0x7f8000000000780b */ /* 0x000fda0003f1c200 */
[----:B------:R-:W-:Y:S01]  /*0240*/  @P0 FADD.FTZ R4, R0, 1 ;  /* 0x3f80000000040421 */ /* 0x000fe20000010000 */
[----:B------:R-:W-:Y:S06]  /*0250*/  @P0 BRA `(.L_x_18) ;  /* 0x0000000000280947 */ /* 0x000fec0003800000 */
[----:B------:R-:W-:-:S13]  /*0260*/  FSETP.NEU.FTZ.AND P0, PT, |R0|, +INF , PT ;  /* 0x7f8000000000780b */ /* 0x000fda0003f1d200 */
[----:B------:R-:W-:-:S04]  /*0270*/  @P0 FFMA R5, R0, 1.84467440737095516160e+19, RZ ;  /* 0x5f80000000050823 */ /* 0x000fc800000000ff */
[----:B------:R-:W0:Y:S02]  /*0280*/  @P0 MUFU.RSQ R4, R5 ;  /* 0x0000000500040308 */ /* 0x000e240000001400 */
[----:B0-----:R-:W-:Y:S01]  /*0290*/  @P0 FMUL.FTZ R6, R5, R4 ;  /* 0x0000000405060220 */ /* 0x001fe20000410000 */
[----:B------:R-:W-:Y:S01]  /*02a0*/  @P0 FMUL.FTZ R8, R4, 0.5 ;  /* 0x3f00000004080820 */ /* 0x000fe20000410000 */
[----:B------:R-:W-:Y:S02]  /*02b0*/  @!P0 MOV R4, R0 ;  /* 0x0000000000048202 */ /* 0x000fe40000000f00 */
[----:B------:R-:W-:-:S04]  /*02c0*/  @P0 FADD.FTZ R7, -R6, -RZ ;  /* 0x800000ff06070221 */ /* 0x000fc80000010100 */
[----:B------:R-:W-:-:S04]  /*02d0*/  @P0 FFMA R7, R6, R7, R5 ;  /* 0x0000000706070223 */ /* 0x000fc80000000005 */
[----:B------:R-:W-:-:S04]  /*02e0*/  @P0 FFMA R7, R7, R8, R6 ;  /* 0x0000000807070223 */ /* 0x000fc80000000006 */
[----:B------:R-:W-:-:S07]  /*02f0*/  @P0 FMUL.FTZ R4, R7, 2.3283064365386962891e-10 ;  /* 0x2f80000007040820 */ /* 0x000fce0000410000 */
.L_x_18:
[----:B------:R-:W-:Y:S01]  /*0300*/  HFMA2 R5, -RZ, RZ, 0, 0 ;  /* 0x00000000ff057431 */ /* 0x000fe200000001ff */
[----:B------:R-:W-:Y:S02]  /*0310*/  MOV R0, R4 ;  /* 0x0000000400007202 */ /* 0x000fe40000000f00 */
[----:B------:R-:W-:-:S04]  /*0320*/  MOV R4, R9 ;  /* 0x0000000900047202 */ /* 0x000fc80000000f00 */
[----:B------:R-:W-:Y:S05]  /*0330*/  RET.REL.NODEC R4 `(_Z17stage1_preprocessPfi) ;  /* 0xfffffffc04307950 */ /* 0x000fea0003c3ffff */
.L_x_19:
        /* <DEDUP_REMOVED lines=12> */
.L_x_20:


//--------------------- .nv.global.init           --------------------------
	.section	.nv.global.init,"aw",@progbits
	.align	4
.nv.global.init:
	.type		__cudart_i2opi_f,@object
	.size		__cudart_i2opi_f,(.L_0 - __cudart_i2opi_f)
__cudart_i2opi_f:
        /*0000*/ 	.byte	0x41, 0x90, 0x43, 0x3c, 0x99, 0x95, 0x62, 0xdb, 0xc0, 0xdd, 0x34, 0xf5, 0xd1, 0x57, 0x27, 0xfc
        /*0010*/ 	.byte	0x29, 0x15, 0x44, 0x4e, 0x6e, 0x83, 0xf9, 0xa2
.L_0:


//--------------------- .nv.shared._Z13stage3_reducePfS_i --------------------------
	.section	.nv.shared._Z13stage3_reducePfS_i,"aw",@nobits
	.sectionflags	@""
	.align	16
	.zero		1024


//--------------------- .nv.shared.reserved.0     --------------------------
	.section	.nv.shared.reserved.0,"aw",@nobits
	.weak		__nv_reservedSMEM_offset_0_alias
	.size		__nv_reservedSMEM_offset_0_alias, 0, 64
	.other		__nv_reservedSMEM_offset_0_alias,@"STO_CUDA_RESERVED_SHARED STV_DEFAULT"
__nv_reservedSMEM_offset_0_alias:
	.zero		0
	.zero		64


//--------------------- .nv.shared._Z16stage2_transformPfS_i --------------------------
	.section	.nv.shared._Z16stage2_transformPfS_i,"aw",@nobits
	.sectionflags	@""
	.align	16
	.zero		1024


//--------------------- .nv.shared._Z17stage1_preprocessPfi --------------------------
	.section	.nv.shared._Z17stage1_preprocessPfi,"aw",@nobits
	.sectionflags	@""
	.align	16
	.zero		1024


//--------------------- .nv.constant0._Z13stage3_reducePfS_i --------------------------
	.section	.nv.constant0._Z13stage3_reducePfS_i,"a",@progbits
	.sectionflags	@""
	.align	4
.nv.constant0._Z13stage3_reducePfS_i:
	.zero		916


//--------------------- .nv.constant0._Z16stage2_transformPfS_i --------------------------
	.section	.nv.constant0._Z16stage2_transformPfS_i,"a",@progbits
	.sectionflags	@""
	.align	4
.nv.constant0._Z16stage2_transformPfS_i:
	.zero		916


//--------------------- .nv.constant0._Z17stage1_preprocessPfi --------------------------
	.section	.nv.constant0._Z17stage1_preprocessPfi,"a",@progbits
	.sectionflags	@""
	.align	4
.nv.constant0._Z17stage1_preprocessPfi:
	.zero		908


//--------------------- SYMBOLS --------------------------

	.type		.nv.reservedSmem.offset0,@object
	.size		.nv.reservedSmem.offset0,0x4
	.type		.nv.reservedSmem.cap,@object
	.size		.nv.reservedSmem.cap,0x4
